//
// Generated by NVIDIA NVVM Compiler
//
// Compiler Build ID: CL-36424714
// Cuda compilation tools, release 13.0, V13.0.88
// Based on NVVM 20.0.0
//

.version 9.0
.target sm_100
.address_size 64

	// .globl	energy_loss_kernel_with_path_tracking

.visible .entry energy_loss_kernel_with_path_tracking(
	.param .u64 .ptr .align 1 energy_loss_kernel_with_path_tracking_param_0,
	.param .u64 .ptr .align 1 energy_loss_kernel_with_path_tracking_param_1,
	.param .u64 .ptr .align 1 energy_loss_kernel_with_path_tracking_param_2,
	.param .u64 .ptr .align 1 energy_loss_kernel_with_path_tracking_param_3,
	.param .u64 .ptr .align 1 energy_loss_kernel_with_path_tracking_param_4,
	.param .u64 .ptr .align 1 energy_loss_kernel_with_path_tracking_param_5,
	.param .u64 .ptr .align 1 energy_loss_kernel_with_path_tracking_param_6,
	.param .u64 .ptr .align 1 energy_loss_kernel_with_path_tracking_param_7,
	.param .u64 .ptr .align 1 energy_loss_kernel_with_path_tracking_param_8,
	.param .f32 energy_loss_kernel_with_path_tracking_param_9,
	.param .f32 energy_loss_kernel_with_path_tracking_param_10,
	.param .f32 energy_loss_kernel_with_path_tracking_param_11,
	.param .u32 energy_loss_kernel_with_path_tracking_param_12,
	.param .u32 energy_loss_kernel_with_path_tracking_param_13,
	.param .u32 energy_loss_kernel_with_path_tracking_param_14,
	.param .u32 energy_loss_kernel_with_path_tracking_param_15,
	.param .u32 energy_loss_kernel_with_path_tracking_param_16
)
{
	.reg .pred 	%p<42>;
	.reg .b32 	%r<183>;
	.reg .b32 	%f<194>;
	.reg .b64 	%rd<120>;
	.reg .b64 	%fd<49>;

	ld.param.u64 	%rd9, [energy_loss_kernel_with_path_tracking_param_0];
	ld.param.u64 	%rd10, [energy_loss_kernel_with_path_tracking_param_1];
	ld.param.u64 	%rd11, [energy_loss_kernel_with_path_tracking_param_2];
	ld.param.u64 	%rd12, [energy_loss_kernel_with_path_tracking_param_4];
	ld.param.u64 	%rd13, [energy_loss_kernel_with_path_tracking_param_5];
	ld.param.u64 	%rd14, [energy_loss_kernel_with_path_tracking_param_6];
	ld.param.f32 	%f19, [energy_loss_kernel_with_path_tracking_param_9];
	ld.param.f32 	%f20, [energy_loss_kernel_with_path_tracking_param_10];
	ld.param.f32 	%f21, [energy_loss_kernel_with_path_tracking_param_11];
	ld.param.u32 	%r52, [energy_loss_kernel_with_path_tracking_param_12];
	ld.param.u32 	%r55, [energy_loss_kernel_with_path_tracking_param_13];
	ld.param.u32 	%r56, [energy_loss_kernel_with_path_tracking_param_14];
	ld.param.u32 	%r53, [energy_loss_kernel_with_path_tracking_param_15];
	cvta.to.global.u64 	%rd1, %rd10;
	cvta.to.global.u64 	%rd2, %rd14;
	cvta.to.global.u64 	%rd3, %rd12;
	cvta.to.global.u64 	%rd4, %rd13;
	cvta.to.global.u64 	%rd5, %rd11;
	cvta.to.global.u64 	%rd6, %rd9;
	mov.u32 	%r57, %ctaid.x;
	mov.u32 	%r58, %ntid.x;
	mov.u32 	%r59, %tid.x;
	mad.lo.s32 	%r1, %r57, %r58, %r59;
	mov.u32 	%r60, %nctaid.x;
	mul.lo.s32 	%r2, %r60, %r58;
	mul.lo.s32 	%r3, %r53, %r56;
	mul.lo.s32 	%r4, %r3, %r55;
	mul.lo.s32 	%r5, %r4, %r52;
	setp.ge.s32 	%p1, %r1, %r5;
	mov.f64 	%fd41, 0d0000000000000000;
	@%p1 bra 	$L__BB0_62;
	ld.param.u32 	%r164, [energy_loss_kernel_with_path_tracking_param_16];
	ld.param.u32 	%r157, [energy_loss_kernel_with_path_tracking_param_12];
	setp.lt.s32 	%p2, %r164, 3;
	add.s32 	%r6, %r157, -1;
	mul.wide.s32 	%rd15, %r157, 4;
	add.s64 	%rd7, %rd2, %rd15;
	mul.lo.s32 	%r7, %r4, %r6;
	@%p2 bra 	$L__BB0_33;
	ld.param.u32 	%r161, [energy_loss_kernel_with_path_tracking_param_12];
	mov.f64 	%fd41, 0d0000000000000000;
	setp.lt.s32 	%p20, %r161, 3;
	@%p20 bra 	$L__BB0_19;
	mul.wide.s32 	%rd112, %r4, 4;
$L__BB0_4:
	div.s32 	%r125, %r1, %r4;
	mul.lo.s32 	%r127, %r125, %r4;
	sub.s32 	%r128, %r1, %r127;
	rem.s32 	%r129, %r128, %r3;
	div.s32 	%r9, %r129, %r53;
	mul.lo.s32 	%r12, %r9, %r53;
	sub.s32 	%r10, %r129, %r12;
	sub.s32 	%r11, %r128, %r129;
	add.s32 	%r130, %r12, %r127;
	add.s32 	%r131, %r130, %r10;
	add.s32 	%r132, %r131, %r11;
	mul.wide.s32 	%rd88, %r132, 4;
	add.s64 	%rd89, %rd6, %rd88;
	ld.global.nc.f32 	%f1, [%rd89];
	setp.lt.f32 	%p30, %f1, 0f2B8CBCCC;
	@%p30 bra 	$L__BB0_18;
	cvt.rn.f32.s32 	%f149, %r9;
	add.f32 	%f150, %f149, 0f3F000000;
	fma.rn.f32 	%f2, %f150, 0fBFCCCCCD, %f21;
	setp.le.f32 	%p31, %f2, %f20;
	@%p31 bra 	$L__BB0_65;
	ld.param.u32 	%r169, [energy_loss_kernel_with_path_tracking_param_16];
	add.s32 	%r172, %r169, -2;
	mov.b32 	%r173, 0;
$L__BB0_7:
	add.s32 	%r135, %r172, %r173;
	shr.u32 	%r136, %r135, 31;
	add.s32 	%r137, %r135, %r136;
	shr.s32 	%r138, %r137, 1;
	mul.wide.s32 	%rd92, %r138, 4;
	add.s64 	%rd93, %rd4, %rd92;
	ld.global.nc.f32 	%f153, [%rd93+4];
	setp.geu.f32 	%p32, %f2, %f153;
	selp.u32 	%r139, 1, 0, %p32;
	add.s32 	%r173, %r173, %r139;
	selp.b32 	%r172, %r172, %r138, %p32;
	setp.lt.s32 	%p33, %r173, %r172;
	@%p33 bra 	$L__BB0_7;
	ld.param.u32 	%r170, [energy_loss_kernel_with_path_tracking_param_16];
	mul.wide.u32 	%rd94, %r173, 4;
	add.s64 	%rd95, %rd4, %rd94;
	ld.global.nc.f32 	%f154, [%rd95];
	add.s32 	%r140, %r173, 1;
	add.s32 	%r141, %r170, -1;
	min.s32 	%r142, %r140, %r141;
	mul.wide.s32 	%rd96, %r142, 4;
	add.s64 	%rd97, %rd4, %rd96;
	ld.global.nc.f32 	%f155, [%rd97];
	add.s64 	%rd98, %rd3, %rd94;
	ld.global.nc.f32 	%f156, [%rd98];
	add.s64 	%rd99, %rd3, %rd96;
	ld.global.nc.f32 	%f157, [%rd99];
	sub.f32 	%f158, %f155, %f154;
	max.f32 	%f159, %f158, 0f2B8CBCCC;
	sub.f32 	%f160, %f2, %f154;
	div.rn.f32 	%f161, %f160, %f159;
	min.f32 	%f162, %f161, 0f3F800000;
	max.f32 	%f163, %f162, 0f00000000;
	sub.f32 	%f164, %f157, %f156;
	fma.rn.f32 	%f165, %f164, %f163, %f156;
	mul.f32 	%f3, %f19, %f165;
	sub.f32 	%f4, %f2, %f3;
	setp.gtu.f32 	%p34, %f4, %f20;
	@%p34 bra 	$L__BB0_10;
	add.s32 	%r143, %r12, %r10;
	mul.wide.s32 	%rd100, %r143, 4;
	add.s64 	%rd101, %rd5, %rd100;
	mul.f32 	%f166, %f1, %f2;
	atom.global.add.f32 	%f167, [%rd101], %f166;
	cvt.f64.f32 	%fd37, %f1;
	add.f64 	%fd41, %fd41, %fd37;
	bra.uni 	$L__BB0_18;
$L__BB0_10:
	ld.global.nc.f32 	%f168, [%rd7+-4];
	setp.ge.f32 	%p35, %f4, %f168;
	@%p35 bra 	$L__BB0_15;
	ld.global.nc.f32 	%f169, [%rd2];
	setp.lt.f32 	%p36, %f4, %f169;
	@%p36 bra 	$L__BB0_17;
	ld.param.u32 	%r163, [energy_loss_kernel_with_path_tracking_param_12];
	add.s32 	%r174, %r163, -2;
	mov.b32 	%r175, 0;
$L__BB0_13:
	add.s32 	%r145, %r174, %r175;
	shr.u32 	%r146, %r145, 31;
	add.s32 	%r147, %r145, %r146;
	shr.s32 	%r148, %r147, 1;
	mul.wide.s32 	%rd102, %r148, 4;
	add.s64 	%rd103, %rd2, %rd102;
	ld.global.nc.f32 	%f170, [%rd103+4];
	setp.geu.f32 	%p37, %f4, %f170;
	selp.u32 	%r149, 1, 0, %p37;
	add.s32 	%r175, %r175, %r149;
	selp.b32 	%r174, %r174, %r148, %p37;
	setp.lt.s32 	%p38, %r175, %r174;
	@%p38 bra 	$L__BB0_13;
	setp.lt.s32 	%p39, %r175, %r6;
	@%p39 bra 	$L__BB0_16;
$L__BB0_15:
	add.s32 	%r150, %r12, %r10;
	add.s32 	%r151, %r150, %r7;
	add.s32 	%r152, %r151, %r11;
	mul.wide.s32 	%rd104, %r152, 4;
	add.s64 	%rd105, %rd1, %rd104;
	atom.global.add.f32 	%f171, [%rd105], %f1;
	mul.wide.s32 	%rd106, %r150, 4;
	add.s64 	%rd107, %rd5, %rd106;
	mul.f32 	%f172, %f1, %f3;
	atom.global.add.f32 	%f173, [%rd107], %f172;
	bra.uni 	$L__BB0_18;
$L__BB0_16:
	mul.wide.u32 	%rd108, %r175, 4;
	add.s64 	%rd109, %rd2, %rd108;
	ld.global.nc.f32 	%f174, [%rd109];
	ld.global.nc.f32 	%f175, [%rd109+4];
	sub.f32 	%f176, %f175, %f174;
	max.f32 	%f177, %f176, 0f2B8CBCCC;
	sub.f32 	%f178, %f175, %f4;
	div.rn.f32 	%f179, %f178, %f177;
	mov.f32 	%f180, 0f3F800000;
	sub.f32 	%f181, %f180, %f179;
	min.f32 	%f182, %f179, 0f3F800000;
	max.f32 	%f183, %f182, 0f00000000;
	min.f32 	%f184, %f181, 0f3F800000;
	max.f32 	%f185, %f184, 0f00000000;
	add.s32 	%r153, %r10, %r12;
	add.s32 	%r154, %r153, %r11;
	mad.lo.s32 	%r155, %r175, %r4, %r154;
	mul.wide.s32 	%rd110, %r155, 4;
	add.s64 	%rd111, %rd1, %rd110;
	mul.f32 	%f186, %f1, %f183;
	atom.global.add.f32 	%f187, [%rd111], %f186;
	add.s64 	%rd113, %rd111, %rd112;
	mul.f32 	%f188, %f1, %f185;
	atom.global.add.f32 	%f189, [%rd113], %f188;
	mul.wide.s32 	%rd114, %r153, 4;
	add.s64 	%rd115, %rd5, %rd114;
	mul.f32 	%f190, %f1, %f3;
	atom.global.add.f32 	%f191, [%rd115], %f190;
	bra.uni 	$L__BB0_18;
$L__BB0_17:
	add.s32 	%r156, %r12, %r10;
	mul.wide.s32 	%rd116, %r156, 4;
	add.s64 	%rd117, %rd5, %rd116;
	mul.f32 	%f192, %f1, %f4;
	atom.global.add.f32 	%f193, [%rd117], %f192;
	cvt.f64.f32 	%fd38, %f1;
	add.f64 	%fd41, %fd41, %fd38;
$L__BB0_18:
	add.s32 	%r1, %r1, %r2;
	setp.lt.s32 	%p40, %r1, %r5;
	@%p40 bra 	$L__BB0_4;
	bra.uni 	$L__BB0_62;
$L__BB0_19:
	mul.wide.s32 	%rd82, %r4, 4;
$L__BB0_20:
	div.s32 	%r100, %r1, %r4;
	mul.lo.s32 	%r102, %r100, %r4;
	sub.s32 	%r103, %r1, %r102;
	rem.s32 	%r104, %r103, %r3;
	div.s32 	%r25, %r104, %r53;
	mul.lo.s32 	%r28, %r25, %r53;
	sub.s32 	%r26, %r104, %r28;
	sub.s32 	%r27, %r103, %r104;
	add.s32 	%r105, %r28, %r102;
	add.s32 	%r106, %r105, %r26;
	add.s32 	%r107, %r106, %r27;
	mul.wide.s32 	%rd62, %r107, 4;
	add.s64 	%rd63, %rd6, %rd62;
	ld.global.nc.f32 	%f5, [%rd63];
	setp.lt.f32 	%p21, %f5, 0f2B8CBCCC;
	@%p21 bra 	$L__BB0_32;
	cvt.rn.f32.s32 	%f107, %r25;
	add.f32 	%f108, %f107, 0f3F000000;
	fma.rn.f32 	%f6, %f108, 0fBFCCCCCD, %f21;
	setp.le.f32 	%p22, %f6, %f20;
	@%p22 bra 	$L__BB0_66;
	ld.param.u32 	%r167, [energy_loss_kernel_with_path_tracking_param_16];
	add.s32 	%r177, %r167, -2;
	mov.b32 	%r178, 0;
$L__BB0_23:
	add.s32 	%r110, %r177, %r178;
	shr.u32 	%r111, %r110, 31;
	add.s32 	%r112, %r110, %r111;
	shr.s32 	%r113, %r112, 1;
	mul.wide.s32 	%rd66, %r113, 4;
	add.s64 	%rd67, %rd4, %rd66;
	ld.global.nc.f32 	%f111, [%rd67+4];
	setp.geu.f32 	%p23, %f6, %f111;
	selp.u32 	%r114, 1, 0, %p23;
	add.s32 	%r178, %r178, %r114;
	selp.b32 	%r177, %r177, %r113, %p23;
	setp.lt.s32 	%p24, %r178, %r177;
	@%p24 bra 	$L__BB0_23;
	ld.param.u32 	%r168, [energy_loss_kernel_with_path_tracking_param_16];
	mul.wide.u32 	%rd68, %r178, 4;
	add.s64 	%rd69, %rd4, %rd68;
	ld.global.nc.f32 	%f112, [%rd69];
	add.s32 	%r115, %r178, 1;
	add.s32 	%r116, %r168, -1;
	min.s32 	%r117, %r115, %r116;
	mul.wide.s32 	%rd70, %r117, 4;
	add.s64 	%rd71, %rd4, %rd70;
	ld.global.nc.f32 	%f113, [%rd71];
	add.s64 	%rd72, %rd3, %rd68;
	ld.global.nc.f32 	%f114, [%rd72];
	add.s64 	%rd73, %rd3, %rd70;
	ld.global.nc.f32 	%f115, [%rd73];
	sub.f32 	%f116, %f113, %f112;
	max.f32 	%f117, %f116, 0f2B8CBCCC;
	sub.f32 	%f118, %f6, %f112;
	div.rn.f32 	%f119, %f118, %f117;
	min.f32 	%f120, %f119, 0f3F800000;
	max.f32 	%f121, %f120, 0f00000000;
	sub.f32 	%f122, %f115, %f114;
	fma.rn.f32 	%f123, %f122, %f121, %f114;
	mul.f32 	%f7, %f19, %f123;
	sub.f32 	%f8, %f6, %f7;
	setp.gtu.f32 	%p25, %f8, %f20;
	@%p25 bra 	$L__BB0_26;
	add.s32 	%r118, %r28, %r26;
	mul.wide.s32 	%rd74, %r118, 4;
	add.s64 	%rd75, %rd5, %rd74;
	mul.f32 	%f124, %f5, %f6;
	atom.global.add.f32 	%f125, [%rd75], %f124;
	cvt.f64.f32 	%fd33, %f5;
	add.f64 	%fd41, %fd41, %fd33;
	bra.uni 	$L__BB0_32;
$L__BB0_26:
	ld.global.nc.f32 	%f126, [%rd7+-4];
	setp.ge.f32 	%p26, %f8, %f126;
	@%p26 bra 	$L__BB0_29;
	ld.global.nc.f32 	%f9, [%rd2];
	setp.lt.f32 	%p27, %f8, %f9;
	@%p27 bra 	$L__BB0_31;
	ld.param.u32 	%r162, [energy_loss_kernel_with_path_tracking_param_12];
	setp.eq.s32 	%p28, %r162, 2;
	@%p28 bra 	$L__BB0_30;
$L__BB0_29:
	add.s32 	%r119, %r28, %r26;
	add.s32 	%r120, %r119, %r7;
	add.s32 	%r121, %r120, %r27;
	mul.wide.s32 	%rd76, %r121, 4;
	add.s64 	%rd77, %rd1, %rd76;
	atom.global.add.f32 	%f127, [%rd77], %f5;
	mul.wide.s32 	%rd78, %r119, 4;
	add.s64 	%rd79, %rd5, %rd78;
	mul.f32 	%f128, %f5, %f7;
	atom.global.add.f32 	%f129, [%rd79], %f128;
	bra.uni 	$L__BB0_32;
$L__BB0_30:
	ld.global.nc.f32 	%f130, [%rd2+4];
	sub.f32 	%f131, %f130, %f9;
	max.f32 	%f132, %f131, 0f2B8CBCCC;
	sub.f32 	%f133, %f130, %f8;
	div.rn.f32 	%f134, %f133, %f132;
	mov.f32 	%f135, 0f3F800000;
	sub.f32 	%f136, %f135, %f134;
	min.f32 	%f137, %f134, 0f3F800000;
	max.f32 	%f138, %f137, 0f00000000;
	min.f32 	%f139, %f136, 0f3F800000;
	max.f32 	%f140, %f139, 0f00000000;
	add.s32 	%r122, %r26, %r28;
	add.s32 	%r123, %r122, %r27;
	mul.wide.s32 	%rd80, %r123, 4;
	add.s64 	%rd81, %rd1, %rd80;
	mul.f32 	%f141, %f5, %f138;
	atom.global.add.f32 	%f142, [%rd81], %f141;
	add.s64 	%rd83, %rd81, %rd82;
	mul.f32 	%f143, %f5, %f140;
	atom.global.add.f32 	%f144, [%rd83], %f143;
	mul.wide.s32 	%rd84, %r122, 4;
	add.s64 	%rd85, %rd5, %rd84;
	mul.f32 	%f145, %f5, %f7;
	atom.global.add.f32 	%f146, [%rd85], %f145;
	bra.uni 	$L__BB0_32;
$L__BB0_31:
	add.s32 	%r124, %r28, %r26;
	mul.wide.s32 	%rd86, %r124, 4;
	add.s64 	%rd87, %rd5, %rd86;
	mul.f32 	%f147, %f5, %f8;
	atom.global.add.f32 	%f148, [%rd87], %f147;
	cvt.f64.f32 	%fd34, %f5;
	add.f64 	%fd41, %fd41, %fd34;
$L__BB0_32:
	add.s32 	%r1, %r1, %r2;
	setp.lt.s32 	%p29, %r1, %r5;
	@%p29 bra 	$L__BB0_20;
	bra.uni 	$L__BB0_62;
$L__BB0_33:
	ld.param.u32 	%r158, [energy_loss_kernel_with_path_tracking_param_12];
	mov.f64 	%fd41, 0d0000000000000000;
	setp.gt.s32 	%p3, %r158, 2;
	@%p3 bra 	$L__BB0_38;
	mul.wide.s32 	%rd31, %r4, 4;
$L__BB0_35:
	div.s32 	%r61, %r1, %r4;
	mul.lo.s32 	%r63, %r61, %r4;
	sub.s32 	%r64, %r1, %r63;
	rem.s32 	%r65, %r64, %r3;
	div.s32 	%r47, %r65, %r53;
	mul.lo.s32 	%r50, %r47, %r53;
	sub.s32 	%r48, %r65, %r50;
	sub.s32 	%r49, %r64, %r65;
	add.s32 	%r66, %r50, %r63;
	add.s32 	%r67, %r66, %r48;
	add.s32 	%r68, %r67, %r49;
	mul.wide.s32 	%rd16, %r68, 4;
	add.s64 	%rd17, %rd6, %rd16;
	ld.global.nc.f32 	%f14, [%rd17];
	setp.lt.f32 	%p4, %f14, 0f2B8CBCCC;
	@%p4 bra 	$L__BB0_61;
	cvt.rn.f32.s32 	%f22, %r47;
	add.f32 	%f23, %f22, 0f3F000000;
	fma.rn.f32 	%f15, %f23, 0fBFCCCCCD, %f21;
	setp.gtu.f32 	%p5, %f15, %f20;
	@%p5 bra 	$L__BB0_53;
	add.s32 	%r69, %r50, %r48;
	mul.wide.s32 	%rd18, %r69, 4;
	add.s64 	%rd19, %rd5, %rd18;
	mul.f32 	%f24, %f14, %f15;
	atom.global.add.f32 	%f25, [%rd19], %f24;
	cvt.f64.f32 	%fd24, %f14;
	add.f64 	%fd41, %fd41, %fd24;
	bra.uni 	$L__BB0_61;
$L__BB0_38:
	mul.wide.s32 	%rd56, %r4, 4;
$L__BB0_39:
	div.s32 	%r77, %r1, %r4;
	mul.lo.s32 	%r79, %r77, %r4;
	sub.s32 	%r80, %r1, %r79;
	rem.s32 	%r81, %r80, %r3;
	div.s32 	%r36, %r81, %r53;
	mul.lo.s32 	%r39, %r36, %r53;
	sub.s32 	%r37, %r81, %r39;
	sub.s32 	%r38, %r80, %r81;
	add.s32 	%r82, %r39, %r79;
	add.s32 	%r83, %r82, %r37;
	add.s32 	%r84, %r83, %r38;
	mul.wide.s32 	%rd37, %r84, 4;
	add.s64 	%rd38, %rd6, %rd37;
	ld.global.nc.f32 	%f10, [%rd38];
	setp.lt.f32 	%p11, %f10, 0f2B8CBCCC;
	@%p11 bra 	$L__BB0_52;
	cvt.rn.f32.s32 	%f63, %r36;
	add.f32 	%f64, %f63, 0f3F000000;
	fma.rn.f32 	%f11, %f64, 0fBFCCCCCD, %f21;
	setp.gtu.f32 	%p12, %f11, %f20;
	@%p12 bra 	$L__BB0_42;
	add.s32 	%r85, %r39, %r37;
	mul.wide.s32 	%rd39, %r85, 4;
	add.s64 	%rd40, %rd5, %rd39;
	mul.f32 	%f65, %f10, %f11;
	atom.global.add.f32 	%f66, [%rd40], %f65;
	cvt.f64.f32 	%fd28, %f10;
	add.f64 	%fd41, %fd41, %fd28;
	bra.uni 	$L__BB0_52;
$L__BB0_42:
	ld.param.u32 	%r166, [energy_loss_kernel_with_path_tracking_param_16];
	ld.global.nc.f32 	%f67, [%rd4];
	mul.wide.s32 	%rd41, %r166, 4;
	add.s64 	%rd42, %rd4, %rd41;
	ld.global.nc.f32 	%f68, [%rd42+-4];
	ld.global.nc.f32 	%f69, [%rd3];
	add.s64 	%rd43, %rd3, %rd41;
	ld.global.nc.f32 	%f70, [%rd43+-4];
	sub.f32 	%f71, %f68, %f67;
	max.f32 	%f72, %f71, 0f2B8CBCCC;
	sub.f32 	%f73, %f11, %f67;
	div.rn.f32 	%f74, %f73, %f72;
	min.f32 	%f75, %f74, 0f3F800000;
	max.f32 	%f76, %f75, 0f00000000;
	sub.f32 	%f77, %f70, %f69;
	fma.rn.f32 	%f78, %f77, %f76, %f69;
	mul.f32 	%f12, %f19, %f78;
	sub.f32 	%f13, %f11, %f12;
	setp.gtu.f32 	%p13, %f13, %f20;
	@%p13 bra 	$L__BB0_44;
	add.s32 	%r86, %r39, %r37;
	mul.wide.s32 	%rd44, %r86, 4;
	add.s64 	%rd45, %rd5, %rd44;
	mul.f32 	%f79, %f10, %f11;
	atom.global.add.f32 	%f80, [%rd45], %f79;
	cvt.f64.f32 	%fd29, %f10;
	add.f64 	%fd41, %fd41, %fd29;
	bra.uni 	$L__BB0_52;
$L__BB0_44:
	ld.global.nc.f32 	%f81, [%rd7+-4];
	setp.ge.f32 	%p14, %f13, %f81;
	@%p14 bra 	$L__BB0_49;
	ld.global.nc.f32 	%f82, [%rd2];
	setp.lt.f32 	%p15, %f13, %f82;
	@%p15 bra 	$L__BB0_51;
	ld.param.u32 	%r160, [energy_loss_kernel_with_path_tracking_param_12];
	add.s32 	%r180, %r160, -2;
	mov.b32 	%r181, 0;
$L__BB0_47:
	add.s32 	%r88, %r180, %r181;
	shr.u32 	%r89, %r88, 31;
	add.s32 	%r90, %r88, %r89;
	shr.s32 	%r91, %r90, 1;
	mul.wide.s32 	%rd46, %r91, 4;
	add.s64 	%rd47, %rd2, %rd46;
	ld.global.nc.f32 	%f83, [%rd47+4];
	setp.geu.f32 	%p16, %f13, %f83;
	selp.u32 	%r92, 1, 0, %p16;
	add.s32 	%r181, %r181, %r92;
	selp.b32 	%r180, %r180, %r91, %p16;
	setp.lt.s32 	%p17, %r181, %r180;
	@%p17 bra 	$L__BB0_47;
	setp.lt.s32 	%p18, %r181, %r6;
	@%p18 bra 	$L__BB0_50;
$L__BB0_49:
	add.s32 	%r93, %r39, %r37;
	add.s32 	%r94, %r93, %r7;
	add.s32 	%r95, %r94, %r38;
	mul.wide.s32 	%rd48, %r95, 4;
	add.s64 	%rd49, %rd1, %rd48;
	atom.global.add.f32 	%f84, [%rd49], %f10;
	mul.wide.s32 	%rd50, %r93, 4;
	add.s64 	%rd51, %rd5, %rd50;
	mul.f32 	%f85, %f10, %f12;
	atom.global.add.f32 	%f86, [%rd51], %f85;
	bra.uni 	$L__BB0_52;
$L__BB0_50:
	mul.wide.u32 	%rd52, %r181, 4;
	add.s64 	%rd53, %rd2, %rd52;
	ld.global.nc.f32 	%f87, [%rd53];
	ld.global.nc.f32 	%f88, [%rd53+4];
	sub.f32 	%f89, %f88, %f87;
	max.f32 	%f90, %f89, 0f2B8CBCCC;
	sub.f32 	%f91, %f88, %f13;
	div.rn.f32 	%f92, %f91, %f90;
	mov.f32 	%f93, 0f3F800000;
	sub.f32 	%f94, %f93, %f92;
	min.f32 	%f95, %f92, 0f3F800000;
	max.f32 	%f96, %f95, 0f00000000;
	min.f32 	%f97, %f94, 0f3F800000;
	max.f32 	%f98, %f97, 0f00000000;
	add.s32 	%r96, %r37, %r39;
	add.s32 	%r97, %r96, %r38;
	mad.lo.s32 	%r98, %r181, %r4, %r97;
	mul.wide.s32 	%rd54, %r98, 4;
	add.s64 	%rd55, %rd1, %rd54;
	mul.f32 	%f99, %f10, %f96;
	atom.global.add.f32 	%f100, [%rd55], %f99;
	add.s64 	%rd57, %rd55, %rd56;
	mul.f32 	%f101, %f10, %f98;
	atom.global.add.f32 	%f102, [%rd57], %f101;
	mul.wide.s32 	%rd58, %r96, 4;
	add.s64 	%rd59, %rd5, %rd58;
	mul.f32 	%f103, %f10, %f12;
	atom.global.add.f32 	%f104, [%rd59], %f103;
	bra.uni 	$L__BB0_52;
$L__BB0_51:
	add.s32 	%r99, %r39, %r37;
	mul.wide.s32 	%rd60, %r99, 4;
	add.s64 	%rd61, %rd5, %rd60;
	mul.f32 	%f105, %f10, %f13;
	atom.global.add.f32 	%f106, [%rd61], %f105;
	cvt.f64.f32 	%fd30, %f10;
	add.f64 	%fd41, %fd41, %fd30;
$L__BB0_52:
	add.s32 	%r1, %r1, %r2;
	setp.lt.s32 	%p19, %r1, %r5;
	@%p19 bra 	$L__BB0_39;
	bra.uni 	$L__BB0_62;
$L__BB0_53:
	ld.param.u32 	%r165, [energy_loss_kernel_with_path_tracking_param_16];
	ld.global.nc.f32 	%f26, [%rd4];
	mul.wide.s32 	%rd20, %r165, 4;
	add.s64 	%rd21, %rd4, %rd20;
	ld.global.nc.f32 	%f27, [%rd21+-4];
	ld.global.nc.f32 	%f28, [%rd3];
	add.s64 	%rd22, %rd3, %rd20;
	ld.global.nc.f32 	%f29, [%rd22+-4];
	sub.f32 	%f30, %f27, %f26;
	max.f32 	%f31, %f30, 0f2B8CBCCC;
	sub.f32 	%f32, %f15, %f26;
	div.rn.f32 	%f33, %f32, %f31;
	min.f32 	%f34, %f33, 0f3F800000;
	max.f32 	%f35, %f34, 0f00000000;
	sub.f32 	%f36, %f29, %f28;
	fma.rn.f32 	%f37, %f36, %f35, %f28;
	mul.f32 	%f16, %f19, %f37;
	sub.f32 	%f17, %f15, %f16;
	setp.gtu.f32 	%p6, %f17, %f20;
	@%p6 bra 	$L__BB0_55;
	add.s32 	%r70, %r50, %r48;
	mul.wide.s32 	%rd23, %r70, 4;
	add.s64 	%rd24, %rd5, %rd23;
	mul.f32 	%f38, %f14, %f15;
	atom.global.add.f32 	%f39, [%rd24], %f38;
	cvt.f64.f32 	%fd25, %f14;
	add.f64 	%fd41, %fd41, %fd25;
	bra.uni 	$L__BB0_61;
$L__BB0_55:
	ld.global.nc.f32 	%f40, [%rd7+-4];
	setp.ge.f32 	%p7, %f17, %f40;
	@%p7 bra 	$L__BB0_59;
	ld.global.nc.f32 	%f18, [%rd2];
	setp.geu.f32 	%p8, %f17, %f18;
	@%p8 bra 	$L__BB0_58;
	add.s32 	%r76, %r50, %r48;
	mul.wide.s32 	%rd35, %r76, 4;
	add.s64 	%rd36, %rd5, %rd35;
	mul.f32 	%f61, %f14, %f17;
	atom.global.add.f32 	%f62, [%rd36], %f61;
	cvt.f64.f32 	%fd26, %f14;
	add.f64 	%fd41, %fd41, %fd26;
	bra.uni 	$L__BB0_61;
$L__BB0_58:
	ld.param.u32 	%r159, [energy_loss_kernel_with_path_tracking_param_12];
	setp.eq.s32 	%p9, %r159, 2;
	@%p9 bra 	$L__BB0_60;
$L__BB0_59:
	add.s32 	%r71, %r50, %r48;
	add.s32 	%r72, %r71, %r7;
	add.s32 	%r73, %r72, %r49;
	mul.wide.s32 	%rd25, %r73, 4;
	add.s64 	%rd26, %rd1, %rd25;
	atom.global.add.f32 	%f41, [%rd26], %f14;
	mul.wide.s32 	%rd27, %r71, 4;
	add.s64 	%rd28, %rd5, %rd27;
	mul.f32 	%f42, %f14, %f16;
	atom.global.add.f32 	%f43, [%rd28], %f42;
	bra.uni 	$L__BB0_61;
$L__BB0_60:
	ld.global.nc.f32 	%f44, [%rd2+4];
	sub.f32 	%f45, %f44, %f18;
	max.f32 	%f46, %f45, 0f2B8CBCCC;
	sub.f32 	%f47, %f44, %f17;
	div.rn.f32 	%f48, %f47, %f46;
	mov.f32 	%f49, 0f3F800000;
	sub.f32 	%f50, %f49, %f48;
	min.f32 	%f51, %f48, 0f3F800000;
	max.f32 	%f52, %f51, 0f00000000;
	min.f32 	%f53, %f50, 0f3F800000;
	max.f32 	%f54, %f53, 0f00000000;
	add.s32 	%r74, %r48, %r50;
	add.s32 	%r75, %r74, %r49;
	mul.wide.s32 	%rd29, %r75, 4;
	add.s64 	%rd30, %rd1, %rd29;
	mul.f32 	%f55, %f14, %f52;
	atom.global.add.f32 	%f56, [%rd30], %f55;
	add.s64 	%rd32, %rd30, %rd31;
	mul.f32 	%f57, %f14, %f54;
	atom.global.add.f32 	%f58, [%rd32], %f57;
	mul.wide.s32 	%rd33, %r74, 4;
	add.s64 	%rd34, %rd5, %rd33;
	mul.f32 	%f59, %f14, %f16;
	atom.global.add.f32 	%f60, [%rd34], %f59;
$L__BB0_61:
	add.s32 	%r1, %r1, %r2;
	setp.lt.s32 	%p10, %r1, %r5;
	@%p10 bra 	$L__BB0_35;
$L__BB0_62:
	setp.leu.f64 	%p41, %fd41, 0d0000000000000000;
	@%p41 bra 	$L__BB0_64;
	ld.param.u64 	%rd119, [energy_loss_kernel_with_path_tracking_param_3];
	cvta.to.global.u64 	%rd118, %rd119;
	atom.global.add.f64 	%fd39, [%rd118+16], %fd41;
$L__BB0_64:
	ret;
$L__BB0_65:
	add.s32 	%r133, %r12, %r10;
	mul.wide.s32 	%rd90, %r133, 4;
	add.s64 	%rd91, %rd5, %rd90;
	mul.f32 	%f151, %f1, %f2;
	atom.global.add.f32 	%f152, [%rd91], %f151;
	cvt.f64.f32 	%fd36, %f1;
	add.f64 	%fd41, %fd41, %fd36;
	bra.uni 	$L__BB0_18;
$L__BB0_66:
	add.s32 	%r108, %r28, %r26;
	mul.wide.s32 	%rd64, %r108, 4;
	add.s64 	%rd65, %rd5, %rd64;
	mul.f32 	%f109, %f5, %f6;
	atom.global.add.f32 	%f110, [%rd65], %f109;
	cvt.f64.f32 	%fd32, %f5;
	add.f64 	%fd41, %fd41, %fd32;
	bra.uni 	$L__BB0_32;

}


// ===== COMPILED SASS (sm_100) =====

	.target	sm_100

	.elftype	@"ET_EXEC"


//--------------------- .note.nv.tkinfo           --------------------------
	.section	.note.nv.tkinfo,"",@"SHT_NOTE"
	.sectionflags	@"SHF_NOTE_NV_TKINFO"
	.tkinfo
        /*0018*/ 	.word	0x00000002
        /*0030*/ 	.string	""
        /*0030*/ 	.string	"ptxas"
        /*0030*/ 	.string	"Cuda compilation tools, release 13.0, V13.0.88"
        /*0030*/ 	.string	"Build cuda_13.0.r13.0/compiler.36424714_0"
        /*0030*/ 	.string	"-arch sm_100 -m 64 "



//--------------------- .note.nv.cuinfo           --------------------------
	.section	.note.nv.cuinfo,"",@"SHT_NOTE"
	.sectionflags	@"SHF_NOTE_NV_CUINFO"
        /*0018*/ 	.short	0x0002
        /*001a*/ 	.short	0x0064
        /*001c*/ 	.short	0x0082
	.zero		2


//--------------------- .nv.info                  --------------------------
	.section	.nv.info,"",@"SHT_CUDA_INFO"
	.align	4


	//----- nvinfo : EIATTR_REGCOUNT
	.align		4
        /*0000*/ 	.byte	0x04, 0x2f
        /*0002*/ 	.short	(.L_1 - .L_0)
	.align		4
.L_0:
        /*0004*/ 	.word	index@(energy_loss_kernel_with_path_tracking)
        /*0008*/ 	.word	0x00000022


	//----- nvinfo : EIATTR_FRAME_SIZE
	.align		4
.L_1:
        /*000c*/ 	.byte	0x04, 0x11
        /*000e*/ 	.short	(.L_3 - .L_2)
	.align		4
.L_2:
        /*0010*/ 	.word	index@($__internal_0_$__cuda_sm3x_div_rn_noftz_f32_slowpath)
        /*0014*/ 	.word	0x00000000


	//----- nvinfo : EIATTR_FRAME_SIZE
	.align		4
.L_3:
        /*0018*/ 	.byte	0x04, 0x11
        /*001a*/ 	.short	(.L_5 - .L_4)
	.align		4
.L_4:
        /*001c*/ 	.word	index@(energy_loss_kernel_with_path_tracking)
        /*0020*/ 	.word	0x00000000


	//----- nvinfo : EIATTR_MIN_STACK_SIZE
	.align		4
.L_5:
        /*0024*/ 	.byte	0x04, 0x12
        /*0026*/ 	.short	(.L_7 - .L_6)
	.align		4
.L_6:
        /*0028*/ 	.word	index@(energy_loss_kernel_with_path_tracking)
        /*002c*/ 	.word	0x00000000
.L_7:


//--------------------- .nv.compat                --------------------------
	.section	.nv.compat,"",@"SHT_CUDA_COMPAT_INFO"
	.align	4
        /*0000*/ 	.byte	0x02, 0x09, 0x00, 0x00, 0x02, 0x02, 0x01, 0x00, 0x02, 0x05, 0x05, 0x00, 0x03, 0x07, 0x01, 0x01
        /*0010*/ 	.byte	0x02, 0x03, 0x00, 0x00, 0x02, 0x06, 0x01, 0x00, 0x04, 0x0b, 0x08, 0x00, 0x01, 0x00, 0x00, 0x00
        /*0020*/ 	.byte	0x00, 0x00, 0x00, 0x00


//--------------------- .nv.info.energy_loss_kernel_with_path_tracking --------------------------
	.section	.nv.info.energy_loss_kernel_with_path_tracking,"",@"SHT_CUDA_INFO"
	.sectionflags	@""
	.align	4


	//----- nvinfo : EIATTR_CUDA_API_VERSION
	.align		4
        /*0000*/ 	.byte	0x04, 0x37
        /*0002*/ 	.short	(.L_9 - .L_8)
.L_8:
        /*0004*/ 	.word	0x00000082


	//----- nvinfo : EIATTR_KPARAM_INFO
	.align		4
.L_9:
        /*0008*/ 	.byte	0x04, 0x17
        /*000a*/ 	.short	(.L_11 - .L_10)
.L_10:
        /*000c*/ 	.word	0x00000000
        /*0010*/ 	.short	0x0010
        /*0012*/ 	.short	0x0064
        /*0014*/ 	.byte	0x00, 0xf0, 0x11, 0x00


	//----- nvinfo : EIATTR_KPARAM_INFO
	.align		4
.L_11:
        /*0018*/ 	.byte	0x04, 0x17
        /*001a*/ 	.short	(.L_13 - .L_12)
.L_12:
        /*001c*/ 	.word	0x00000000
        /*0020*/ 	.short	0x000f
        /*0022*/ 	.short	0x0060
        /*0024*/ 	.byte	0x00, 0xf0, 0x11, 0x00


	//----- nvinfo : EIATTR_KPARAM_INFO
	.align		4
.L_13:
        /*0028*/ 	.byte	0x04, 0x17
        /*002a*/ 	.short	(.L_15 - .L_14)
.L_14:
        /*002c*/ 	.word	0x00000000
        /*0030*/ 	.short	0x000e
        /*0032*/ 	.short	0x005c
        /*0034*/ 	.byte	0x00, 0xf0, 0x11, 0x00


	//----- nvinfo : EIATTR_KPARAM_INFO
	.align		4
.L_15:
        /*0038*/ 	.byte	0x04, 0x17
        /*003a*/ 	.short	(.L_17 - .L_16)
.L_16:
        /*003c*/ 	.word	0x00000000
        /*0040*/ 	.short	0x000d
        /*0042*/ 	.short	0x0058
        /*0044*/ 	.byte	0x00, 0xf0, 0x11, 0x00


	//----- nvinfo : EIATTR_KPARAM_INFO
	.align		4
.L_17:
        /*0048*/ 	.byte	0x04, 0x17
        /*004a*/ 	.short	(.L_19 - .L_18)
.L_18:
        /*004c*/ 	.word	0x00000000
        /*0050*/ 	.short	0x000c
        /*0052*/ 	.short	0x0054
        /*0054*/ 	.byte	0x00, 0xf0, 0x11, 0x00


	//----- nvinfo : EIATTR_KPARAM_INFO
	.align		4
.L_19:
        /*0058*/ 	.byte	0x04, 0x17
        /*005a*/ 	.short	(.L_21 - .L_20)
.L_20:
        /*005c*/ 	.word	0x00000000
        /*0060*/ 	.short	0x000b
        /*0062*/ 	.short	0x0050
        /*0064*/ 	.byte	0x00, 0xf0, 0x11, 0x00


	//----- nvinfo : EIATTR_KPARAM_INFO
	.align		4
.L_21:
        /*0068*/ 	.byte	0x04, 0x17
        /*006a*/ 	.short	(.L_23 - .L_22)
.L_22:
        /*006c*/ 	.word	0x00000000
        /*0070*/ 	.short	0x000a
        /*0072*/ 	.short	0x004c
        /*0074*/ 	.byte	0x00, 0xf0, 0x11, 0x00


	//----- nvinfo : EIATTR_KPARAM_INFO
	.align		4
.L_23:
        /*0078*/ 	.byte	0x04, 0x17
        /*007a*/ 	.short	(.L_25 - .L_24)
.L_24:
        /*007c*/ 	.word	0x00000000
        /*0080*/ 	.short	0x0009
        /*0082*/ 	.short	0x0048
        /*0084*/ 	.byte	0x00, 0xf0, 0x11, 0x00


	//----- nvinfo : EIATTR_KPARAM_INFO
	.align		4
.L_25:
        /*0088*/ 	.byte	0x04, 0x17
        /*008a*/ 	.short	(.L_27 - .L_26)
.L_26:
        /*008c*/ 	.word	0x00000000
        /*0090*/ 	.short	0x0008
        /*0092*/ 	.short	0x0040
        /*0094*/ 	.byte	0x00, 0xf5, 0x21, 0x00


	//----- nvinfo : EIATTR_KPARAM_INFO
	.align		4
.L_27:
        /*0098*/ 	.byte	0x04, 0x17
        /*009a*/ 	.short	(.L_29 - .L_28)
.L_28:
        /*009c*/ 	.word	0x00000000
        /*00a0*/ 	.short	0x0007
        /*00a2*/ 	.short	0x0038
        /*00a4*/ 	.byte	0x00, 0xf5, 0x21, 0x00


	//----- nvinfo : EIATTR_KPARAM_INFO
	.align		4
.L_29:
        /*00a8*/ 	.byte	0x04, 0x17
        /*00aa*/ 	.short	(.L_31 - .L_30)
.L_30:
        /*00ac*/ 	.word	0x00000000
        /*00b0*/ 	.short	0x0006
        /*00b2*/ 	.short	0x0030
        /*00b4*/ 	.byte	0x00, 0xf5, 0x21, 0x00


	//----- nvinfo : EIATTR_KPARAM_INFO
	.align		4
.L_31:
        /*00b8*/ 	.byte	0x04, 0x17
        /*00ba*/ 	.short	(.L_33 - .L_32)
.L_32:
        /*00bc*/ 	.word	0x00000000
        /*00c0*/ 	.short	0x0005
        /*00c2*/ 	.short	0x0028
        /*00c4*/ 	.byte	0x00, 0xf5, 0x21, 0x00


	//----- nvinfo : EIATTR_KPARAM_INFO
	.align		4
.L_33:
        /*00c8*/ 	.byte	0x04, 0x17
        /*00ca*/ 	.short	(.L_35 - .L_34)
.L_34:
        /*00cc*/ 	.word	0x00000000
        /*00d0*/ 	.short	0x0004
        /*00d2*/ 	.short	0x0020
        /*00d4*/ 	.byte	0x00, 0xf5, 0x21, 0x00


	//----- nvinfo : EIATTR_KPARAM_INFO
	.align		4
.L_35:
        /*00d8*/ 	.byte	0x04, 0x17
        /*00da*/ 	.short	(.L_37 - .L_36)
.L_36:
        /*00dc*/ 	.word	0x00000000
        /*00e0*/ 	.short	0x0003
        /*00e2*/ 	.short	0x0018
        /*00e4*/ 	.byte	0x00, 0xf5, 0x21, 0x00


	//----- nvinfo : EIATTR_KPARAM_INFO
	.align		4
.L_37:
        /*00e8*/ 	.byte	0x04, 0x17
        /*00ea*/ 	.short	(.L_39 - .L_38)
.L_38:
        /*00ec*/ 	.word	0x00000000
        /*00f0*/ 	.short	0x0002
        /*00f2*/ 	.short	0x0010
        /*00f4*/ 	.byte	0x00, 0xf5, 0x21, 0x00


	//----- nvinfo : EIATTR_KPARAM_INFO
	.align		4
.L_39:
        /*00f8*/ 	.byte	0x04, 0x17
        /*00fa*/ 	.short	(.L_41 - .L_40)
.L_40:
        /*00fc*/ 	.word	0x00000000
        /*0100*/ 	.short	0x0001
        /*0102*/ 	.short	0x0008
        /*0104*/ 	.byte	0x00, 0xf5, 0x21, 0x00


	//----- nvinfo : EIATTR_KPARAM_INFO
	.align		4
.L_41:
        /*0108*/ 	.byte	0x04, 0x17
        /*010a*/ 	.short	(.L_43 - .L_42)
.L_42:
        /*010c*/ 	.word	0x00000000
        /*0110*/ 	.short	0x0000
        /*0112*/ 	.short	0x0000
        /*0114*/ 	.byte	0x00, 0xf5, 0x21, 0x00


	//----- nvinfo : EIATTR_SPARSE_MMA_MASK
	.align		4
.L_43:
        /*0118*/ 	.byte	0x03, 0x50
        /*011a*/ 	.short	0x0000


	//----- nvinfo : EIATTR_MAXREG_COUNT
	.align		4
        /*011c*/ 	.byte	0x03, 0x1b
        /*011e*/ 	.short	0x00ff


	//----- nvinfo : EIATTR_MERCURY_ISA_VERSION
	.align		4
        /*0120*/ 	.byte	0x03, 0x5f
        /*0122*/ 	.short	0x0101


	//----- nvinfo : EIATTR_VRC_CTA_INIT_COUNT
	.align		4
        /*0124*/ 	.byte	0x02, 0x4a
	.zero		1
	.zero		1


	//----- nvinfo : EIATTR_EXIT_INSTR_OFFSETS
	.align		4
        /*0128*/ 	.byte	0x04, 0x1c
        /*012a*/ 	.short	(.L_45 - .L_44)


	//   ....[0]....
.L_44:
        /*012c*/ 	.word	0x00003b20


	//   ....[1]....
        /*0130*/ 	.word	0x00003b90


	//----- nvinfo : EIATTR_CRS_STACK_SIZE
	.align		4
.L_45:
        /*0134*/ 	.byte	0x04, 0x1e
        /*0136*/ 	.short	(.L_47 - .L_46)
.L_46:
        /*0138*/ 	.word	0x00000000


	//----- nvinfo : EIATTR_CBANK_PARAM_SIZE
	.align		4
.L_47:
        /*013c*/ 	.byte	0x03, 0x19
        /*013e*/ 	.short	0x0068


	//----- nvinfo : EIATTR_PARAM_CBANK
	.align		4
        /*0140*/ 	.byte	0x04, 0x0a
        /*0142*/ 	.short	(.L_49 - .L_48)
	.align		4
.L_48:
        /*0144*/ 	.word	index@(.nv.constant0.energy_loss_kernel_with_path_tracking)
        /*0148*/ 	.short	0x0380
        /*014a*/ 	.short	0x0068


	//----- nvinfo : EIATTR_SW_WAR
	.align		4
.L_49:
        /*014c*/ 	.byte	0x04, 0x36
        /*014e*/ 	.short	(.L_51 - .L_50)
.L_50:
        /*0150*/ 	.word	0x00000008
.L_51:


//--------------------- .nv.callgraph             --------------------------
	.section	.nv.callgraph,"",@"SHT_CUDA_CALLGRAPH"
	.align	4
	.sectionentsize	8
	.align		4
        /*0000*/ 	.word	0x00000000
	.align		4
        /*0004*/ 	.word	0xffffffff
	.align		4
        /*0008*/ 	.word	0x00000000
	.align		4
        /*000c*/ 	.word	0xfffffffe
	.align		4
        /*0010*/ 	.word	0x00000000
	.align		4
        /*0014*/ 	.word	0xfffffffd
	.align		4
        /*0018*/ 	.word	0x00000000
	.align		4
        /*001c*/ 	.word	0xfffffffc


//--------------------- .text.energy_loss_kernel_with_path_tracking --------------------------
	.section	.text.energy_loss_kernel_with_path_tracking,"ax",@progbits
	.align	128
        .global         energy_loss_kernel_with_path_tracking
        .type           energy_loss_kernel_with_path_tracking,@function
        .size           energy_loss_kernel_with_path_tracking,(.L_x_75 - energy_loss_kernel_with_path_tracking)
        .other          energy_loss_kernel_with_path_tracking,@"STO_CUDA_ENTRY STV_DEFAULT"
energy_loss_kernel_with_path_tracking:
.text.energy_loss_kernel_with_path_tracking:
[----:B------:R-:W-:Y:S01]  /*0000*/  LDC R1, c[0x0][0x37c] ;  /* 0x0000df00ff017b82 */ /* 0x000fe20000000800 */
[----:B------:R-:W0:Y:S07]  /*0010*/  S2R R0, SR_TID.X ;  /* 0x0000000000007919 */ /* 0x000e2e0000002100 */
[----:B------:R-:W1:Y:S01]  /*0020*/  LDC.64 R2, c[0x0][0x3d8] ;  /* 0x0000f600ff027b82 */ /* 0x000e620000000a00 */
[----:B------:R-:W1:Y:S01]  /*0030*/  LDCU UR8, c[0x0][0x3e0] ;  /* 0x00007c00ff0877ac */ /* 0x000e620008000800 */
[----:B------:R-:W-:Y:S01]  /*0040*/  BSSY B0, `(.L_x_0) ;  /* 0x00003ac000007945 */ /* 0x000fe20003800000 */
[----:B------:R-:W-:Y:S01]  /*0050*/  CS2R R12, SRZ ;  /* 0x00000000000c7805 */ /* 0x000fe2000001ff00 */
[----:B------:R-:W2:Y:S04]  /*0060*/  LDCU.64 UR6, c[0x0][0x358] ;  /* 0x00006b00ff0677ac */ /* 0x000ea80008000a00 */
[----:B------:R-:W0:Y:S01]  /*0070*/  S2UR UR4, SR_CTAID.X ;  /* 0x00000000000479c3 */ /* 0x000e220000002500 */
[----:B------:R-:W3:Y:S01]  /*0080*/  LDCU UR9, c[0x0][0x3d4] ;  /* 0x00007a80ff0977ac */ /* 0x000ee20008000800 */
[----:B------:R-:W4:Y:S06]  /*0090*/  LDCU.64 UR10, c[0x0][0x3c8] ;  /* 0x00007900ff0a77ac */ /* 0x000f2c0008000a00 */
[----:B------:R-:W0:Y:S01]  /*00a0*/  LDC R17, c[0x0][0x360] ;  /* 0x0000d800ff117b82 */ /* 0x000e220000000800 */
[----:B------:R-:W5:Y:S07]  /*00b0*/  LDCU UR5, c[0x0][0x370] ;  /* 0x00006e00ff0577ac */ /* 0x000f6e0008000800 */
[----:B------:R-:W2:Y:S01]  /*00c0*/  LDC R4, c[0x0][0x3d4] ;  /* 0x0000f500ff047b82 */ /* 0x000ea20000000800 */
[----:B-1----:R-:W-:Y:S01]  /*00d0*/  IMAD R20, R3, UR8, RZ ;  /* 0x0000000803147c24 */ /* 0x002fe2000f8e02ff */
[----:B------:R-:W1:Y:S03]  /*00e0*/  LDCU UR8, c[0x0][0x3cc] ;  /* 0x00007980ff0877ac */ /* 0x000e660008000800 */
[----:B------:R-:W-:-:S02]  /*00f0*/  IMAD R19, R20, R2, RZ ;  /* 0x0000000214137224 */ /* 0x000fc400078e02ff */
[C---:B0-----:R-:W-:Y:S02]  /*0100*/  IMAD R11, R17.reuse, UR4, R0 ;  /* 0x00000004110b7c24 */ /* 0x041fe4000f8e0200 */
[----:B-----5:R-:W-:Y:S02]  /*0110*/  IMAD R17, R17, UR5, RZ ;  /* 0x0000000511117c24 */ /* 0x020fe4000f8e02ff */
[----:B--2---:R-:W-:-:S05]  /*0120*/  IMAD R18, R19, R4, RZ ;  /* 0x0000000413127224 */ /* 0x004fca00078e02ff */
[----:B------:R-:W-:-:S13]  /*0130*/  ISETP.GE.AND P0, PT, R11, R18, PT ;  /* 0x000000120b00720c */ /* 0x000fda0003f06270 */
[----:B-1-34-:R-:W-:Y:S05]  /*0140*/  @P0 BRA `(.L_x_1) ;  /* 0x00000038006c0947 */ /* 0x01afea0003800000 */
[----:B------:R-:W0:Y:S01]  /*0150*/  LDCU UR4, c[0x0][0x3e4] ;  /* 0x00007c80ff0477ac */ /* 0x000e220008000800 */
[----:B------:R-:W1:Y:S01]  /*0160*/  LDC.64 R14, c[0x0][0x3b0] ;  /* 0x0000ec00ff0e7b82 */ /* 0x000e620000000a00 */
[----:B------:R-:W-:-:S05]  /*0170*/  IADD3 R16, PT, PT, R4, -0x1, RZ ;  /* 0xffffffff04107810 */ /* 0x000fca0007ffe0ff */
[----:B------:R-:W-:Y:S01]  /*0180*/  IMAD R10, R19, R16, RZ ;  /* 0x00000010130a7224 */ /* 0x000fe200078e02ff */
[----:B0-----:R-:W-:Y:S01]  /*0190*/  UISETP.GE.AND UP0, UPT, UR4, 0x3, UPT ;  /* 0x000000030400788c */ /* 0x001fe2000bf06270 */
[----:B-1----:R-:W-:-:S08]  /*01a0*/  IMAD.WIDE R14, R4, 0x4, R14 ;  /* 0x00000004040e7825 */ /* 0x002fd000078e020e */
[----:B------:R-:W-:Y:S05]  /*01b0*/  BRA.U !UP0, `(.L_x_2) ;  /* 0x0000001d08807547 */ /* 0x000fea000b800000 */
[----:B------:R-:W-:Y:S02]  /*01c0*/  ISETP.GE.AND P0, PT, R4, 0x3, PT ;  /* 0x000000030400780c */ /* 0x000fe40003f06270 */
[----:B------:R-:W-:-:S11]  /*01d0*/  CS2R R12, SRZ ;  /* 0x00000000000c7805 */ /* 0x000fd6000001ff00 */
[----:B------:R-:W-:Y:S05]  /*01e0*/  @!P0 BRA `(.L_x_3) ;  /* 0x0000000c00e48947 */ /* 0x000fea0003800000 */
.L_x_20:
[----:B------:R-:W-:Y:S02]  /*01f0*/  IABS R4, R19 ;  /* 0x0000001300047213 */ /* 0x000fe40000000000 */
[----:B0-----:R-:W-:Y:S02]  /*0200*/  IABS R6, R11 ;  /* 0x0000000b00067213 */ /* 0x001fe40000000000 */
[----:B------:R-:W0:Y:S01]  /*0210*/  I2F.RP R0, R4 ;  /* 0x0000000400007306 */ /* 0x000e220000209400 */
[----:B------:R-:W-:Y:S02]  /*0220*/  IABS R7, R19 ;  /* 0x0000001300077213 */ /* 0x000fe40000000000 */
[----:B------:R-:W-:-:S03]  /*0230*/  IABS R21, R20 ;  /* 0x0000001400157213 */ /* 0x000fc60000000000 */
[----:B------:R-:W-:Y:S01]  /*0240*/  IMAD.MOV R7, RZ, RZ, -R7 ;  /* 0x000000ffff077224 */ /* 0x000fe200078e0a07 */
[----:B------:R-:W-:Y:S01]  /*0250*/  IADD3 R21, PT, PT, RZ, -R21, RZ ;  /* 0x80000015ff157210 */ /* 0x000fe20007ffe0ff */
[----:B0-----:R-:W0:Y:S02]  /*0260*/  MUFU.RCP R0, R0 ;  /* 0x0000000000007308 */ /* 0x001e240000001000 */
[----:B0-----:R-:W-:Y:S01]  /*0270*/  VIADD R2, R0, 0xffffffe ;  /* 0x0ffffffe00027836 */ /* 0x001fe20000000000 */
[----:B------:R-:W-:-:S05]  /*0280*/  IABS R0, R20 ;  /* 0x0000001400007213 */ /* 0x000fca0000000000 */
[----:B--2---:R0:W1:Y:S02]  /*0290*/  F2I.FTZ.U32.TRUNC.NTZ R3, R2 ;  /* 0x0000000200037305 */ /* 0x004064000021f000 */
[----:B0-----:R-:W-:Y:S01]  /*02a0*/  IMAD.MOV.U32 R2, RZ, RZ, RZ ;  /* 0x000000ffff027224 */ /* 0x001fe200078e00ff */
[----:B-1----:R-:W-:-:S05]  /*02b0*/  IADD3 R5, PT, PT, RZ, -R3, RZ ;  /* 0x80000003ff057210 */ /* 0x002fca0007ffe0ff */
[----:B------:R-:W-:-:S04]  /*02c0*/  IMAD R5, R5, R4, RZ ;  /* 0x0000000405057224 */ /* 0x000fc800078e02ff */
[----:B------:R-:W-:Y:S01]  /*02d0*/  IMAD.HI.U32 R3, R3, R5, R2 ;  /* 0x0000000503037227 */ /* 0x000fe200078e0002 */
[----:B------:R-:W-:Y:S02]  /*02e0*/  MOV R5, R6 ;  /* 0x0000000600057202 */ /* 0x000fe40000000f00 */
[----:B------:R-:W0:Y:S03]  /*02f0*/  I2F.RP R6, R0 ;  /* 0x0000000000067306 */ /* 0x000e260000209400 */
[----:B------:R-:W-:-:S04]  /*0300*/  IMAD.HI.U32 R2, R3, R5, RZ ;  /* 0x0000000503027227 */ /* 0x000fc800078e00ff */
[----:B------:R-:W-:Y:S02]  /*0310*/  IMAD R3, R2, R7, R5 ;  /* 0x0000000702037224 */ /* 0x000fe400078e0205 */
[----:B------:R-:W1:Y:S03]  /*0320*/  LDC R5, c[0x0][0x3e0] ;  /* 0x0000f800ff057b82 */ /* 0x000e660000000800 */
[----:B------:R-:W-:Y:S01]  /*0330*/  ISETP.GT.U32.AND P2, PT, R4, R3, PT ;  /* 0x000000030400720c */ /* 0x000fe20003f44070 */
[----:B0-----:R-:W0:-:S12]  /*0340*/  MUFU.RCP R6, R6 ;  /* 0x0000000600067308 */ /* 0x001e180000001000 */
[-C--:B------:R-:W-:Y:S02]  /*0350*/  @!P2 IADD3 R3, PT, PT, R3, -R4.reuse, RZ ;  /* 0x800000040303a210 */ /* 0x080fe40007ffe0ff */
[----:B------:R-:W-:Y:S02]  /*0360*/  @!P2 IADD3 R2, PT, PT, R2, 0x1, RZ ;  /* 0x000000010202a810 */ /* 0x000fe40007ffe0ff */
[----:B------:R-:W-:Y:S02]  /*0370*/  ISETP.GE.U32.AND P0, PT, R3, R4, PT ;  /* 0x000000040300720c */ /* 0x000fe40003f06070 */
[----:B------:R-:W-:Y:S02]  /*0380*/  LOP3.LUT R3, R11, R19, RZ, 0x3c, !PT ;  /* 0x000000130b037212 */ /* 0x000fe400078e3cff */
[----:B------:R-:W-:Y:S02]  /*0390*/  ISETP.NE.AND P2, PT, R19, RZ, PT ;  /* 0x000000ff1300720c */ /* 0x000fe40003f45270 */
[----:B------:R-:W-:Y:S01]  /*03a0*/  ISETP.GE.AND P1, PT, R3, RZ, PT ;  /* 0x000000ff0300720c */ /* 0x000fe20003f26270 */
[----:B0-----:R-:W-:Y:S01]  /*03b0*/  VIADD R3, R6, 0xffffffe ;  /* 0x0ffffffe06037836 */ /* 0x001fe20000000000 */
[----:B-1----:R-:W-:-:S05]  /*03c0*/  IABS R6, R5 ;  /* 0x0000000500067213 */ /* 0x002fca0000000000 */
[----:B------:R-:W0:Y:S01]  /*03d0*/  F2I.FTZ.U32.TRUNC.NTZ R3, R3 ;  /* 0x0000000300037305 */ /* 0x000e22000021f000 */
[----:B------:R-:W-:-:S05]  /*03e0*/  @P0 VIADD R2, R2, 0x1 ;  /* 0x0000000102020836 */ /* 0x000fca0000000000 */
[----:B------:R-:W-:Y:S02]  /*03f0*/  @!P1 IADD3 R2, PT, PT, -R2, RZ, RZ ;  /* 0x000000ff02029210 */ /* 0x000fe40007ffe1ff */
[----:B------:R-:W-:-:S05]  /*0400*/  @!P2 LOP3.LUT R2, RZ, R19, RZ, 0x33, !PT ;  /* 0x00000013ff02a212 */ /* 0x000fca00078e33ff */
[----:B------:R-:W-:Y:S02]  /*0410*/  IMAD R4, R19, R2, RZ ;  /* 0x0000000213047224 */ /* 0x000fe400078e02ff */
[----:B0-----:R-:W-:Y:S02]  /*0420*/  IMAD.MOV R7, RZ, RZ, -R3 ;  /* 0x000000ffff077224 */ /* 0x001fe400078e0a03 */
[----:B------:R-:W-:Y:S01]  /*0430*/  IMAD.MOV.U32 R2, RZ, RZ, RZ ;  /* 0x000000ffff027224 */ /* 0x000fe200078e00ff */
[----:B------:R-:W-:Y:S01]  /*0440*/  IADD3 R9, PT, PT, -R4, R11, RZ ;  /* 0x0000000b04097210 */ /* 0x000fe20007ffe1ff */
[----:B------:R-:W-:-:S03]  /*0450*/  IMAD R7, R7, R0, RZ ;  /* 0x0000000007077224 */ /* 0x000fc600078e02ff */
[----:B------:R-:W-:Y:S01]  /*0460*/  IABS R8, R9 ;  /* 0x0000000900087213 */ /* 0x000fe20000000000 */
[----:B------:R-:W-:Y:S01]  /*0470*/  IMAD.HI.U32 R2, R3, R7, R2 ;  /* 0x0000000703027227 */ /* 0x000fe200078e0002 */
[----:B------:R-:W-:Y:S01]  /*0480*/  ISETP.GE.AND P2, PT, R9, RZ, PT ;  /* 0x000000ff0900720c */ /* 0x000fe20003f46270 */
[----:B------:R-:W0:Y:S02]  /*0490*/  I2F.RP R7, R6 ;  /* 0x0000000600077306 */ /* 0x000e240000209400 */
[----:B------:R-:W-:Y:S01]  /*04a0*/  IMAD.MOV.U32 R3, RZ, RZ, R8 ;  /* 0x000000ffff037224 */ /* 0x000fe200078e0008 */
[----:B------:R-:W-:-:S03]  /*04b0*/  MOV R8, R21 ;  /* 0x0000001500087202 */ /* 0x000fc60000000f00 */
[----:B------:R-:W-:-:S04]  /*04c0*/  IMAD.HI.U32 R2, R2, R3, RZ ;  /* 0x0000000302027227 */ /* 0x000fc800078e00ff */
[----:B------:R-:W-:Y:S01]  /*04d0*/  IMAD R8, R2, R8, R3 ;  /* 0x0000000802087224 */ /* 0x000fe200078e0203 */
[----:B0-----:R-:W0:Y:S04]  /*04e0*/  MUFU.RCP R7, R7 ;  /* 0x0000000700077308 */ /* 0x001e280000001000 */
[----:B------:R-:W-:-:S13]  /*04f0*/  ISETP.GT.U32.AND P0, PT, R0, R8, PT ;  /* 0x000000080000720c */ /* 0x000fda0003f04070 */
[----:B------:R-:W-:Y:S01]  /*0500*/  @!P0 IMAD.IADD R8, R8, 0x1, -R0 ;  /* 0x0000000108088824 */ /* 0x000fe200078e0a00 */
[----:B------:R-:W-:Y:S02]  /*0510*/  ISETP.NE.AND P0, PT, R20, RZ, PT ;  /* 0x000000ff1400720c */ /* 0x000fe40003f05270 */
[----:B0-----:R-:W-:Y:S02]  /*0520*/  IADD3 R2, PT, PT, R7, 0xffffffe, RZ ;  /* 0x0ffffffe07027810 */ /* 0x001fe40007ffe0ff */
[----:B------:R-:W-:Y:S02]  /*0530*/  ISETP.GT.U32.AND P1, PT, R0, R8, PT ;  /* 0x000000080000720c */ /* 0x000fe40003f24070 */
[----:B------:R0:W1:Y:S02]  /*0540*/  F2I.FTZ.U32.TRUNC.NTZ R3, R2 ;  /* 0x0000000200037305 */ /* 0x000064000021f000 */
[----:B0-----:R-:W-:-:S09]  /*0550*/  HFMA2 R2, -RZ, RZ, 0, 0 ;  /* 0x00000000ff027431 */ /* 0x001fd200000001ff */
[----:B------:R-:W-:Y:S01]  /*0560*/  @!P1 IMAD.IADD R8, R8, 0x1, -R0 ;  /* 0x0000000108089824 */ /* 0x000fe200078e0a00 */
[----:B-1----:R-:W-:-:S03]  /*0570*/  IADD3 R7, PT, PT, RZ, -R3, RZ ;  /* 0x80000003ff077210 */ /* 0x002fc60007ffe0ff */
[----:B------:R-:W-:Y:S01]  /*0580*/  @!P2 IMAD.MOV R8, RZ, RZ, -R8 ;  /* 0x000000ffff08a224 */ /* 0x000fe200078e0a08 */
[----:B------:R-:W-:Y:S01]  /*0590*/  @!P0 LOP3.LUT R8, RZ, R20, RZ, 0x33, !PT ;  /* 0x00000014ff088212 */ /* 0x000fe200078e33ff */
[----:B------:R-:W-:-:S03]  /*05a0*/  IMAD R7, R7, R6, RZ ;  /* 0x0000000607077224 */ /* 0x000fc600078e02ff */
[----:B------:R-:W-:Y:S01]  /*05b0*/  IABS R0, R8 ;  /* 0x0000000800007213 */ /* 0x000fe20000000000 */
[----:B------:R-:W-:-:S04]  /*05c0*/  IMAD.HI.U32 R2, R3, R7, R2 ;  /* 0x0000000703027227 */ /* 0x000fc800078e0002 */
[----:B------:R-:W-:Y:S02]  /*05d0*/  IMAD.MOV.U32 R3, RZ, RZ, R0 ;  /* 0x000000ffff037224 */ /* 0x000fe400078e0000 */
[----:B------:R-:W-:Y:S02]  /*05e0*/  IMAD.IADD R7, R9, 0x1, -R8 ;  /* 0x0000000109077824 */ /* 0x000fe400078e0a08 */
[----:B------:R-:W-:-:S05]  /*05f0*/  IMAD.HI.U32 R2, R2, R3, RZ ;  /* 0x0000000302027227 */ /* 0x000fca00078e00ff */
[----:B------:R-:W-:-:S05]  /*0600*/  IADD3 R0, PT, PT, -R2, RZ, RZ ;  /* 0x000000ff02007210 */ /* 0x000fca0007ffe1ff */
[----:B------:R-:W-:Y:S01]  /*0610*/  IMAD R3, R6, R0, R3 ;  /* 0x0000000006037224 */ /* 0x000fe200078e0203 */
[----:B------:R-:W-:-:S04]  /*0620*/  LOP3.LUT R0, R8, R5, RZ, 0x3c, !PT ;  /* 0x0000000508007212 */ /* 0x000fc800078e3cff */
[----:B------:R-:W-:Y:S02]  /*0630*/  ISETP.GT.U32.AND P2, PT, R6, R3, PT ;  /* 0x000000030600720c */ /* 0x000fe40003f44070 */
[----:B------:R-:W-:-:S11]  /*0640*/  ISETP.GE.AND P1, PT, R0, RZ, PT ;  /* 0x000000ff0000720c */ /* 0x000fd60003f26270 */
[----:B------:R-:W-:Y:S01]  /*0650*/  @!P2 IMAD.IADD R3, R3, 0x1, -R6 ;  /* 0x000000010303a824 */ /* 0x000fe200078e0a06 */
[----:B------:R-:W-:Y:S02]  /*0660*/  @!P2 IADD3 R2, PT, PT, R2, 0x1, RZ ;  /* 0x000000010202a810 */ /* 0x000fe40007ffe0ff */
[----:B------:R-:W-:Y:S02]  /*0670*/  ISETP.NE.AND P2, PT, R5, RZ, PT ;  /* 0x000000ff0500720c */ /* 0x000fe40003f45270 */
[----:B------:R-:W-:-:S13]  /*0680*/  ISETP.GE.U32.AND P0, PT, R3, R6, PT ;  /* 0x000000060300720c */ /* 0x000fda0003f06070 */
[----:B------:R-:W-:-:S05]  /*0690*/  @P0 VIADD R2, R2, 0x1 ;  /* 0x0000000102020836 */ /* 0x000fca0000000000 */
[----:B------:R-:W-:Y:S02]  /*06a0*/  MOV R6, R2 ;  /* 0x0000000200067202 */ /* 0x000fe40000000f00 */
[----:B------:R-:W0:Y:S03]  /*06b0*/  LDC.64 R2, c[0x0][0x380] ;  /* 0x0000e000ff027b82 */ /* 0x000e260000000a00 */
[----:B------:R-:W-:Y:S01]  /*06c0*/  @!P1 IMAD.MOV R6, RZ, RZ, -R6 ;  /* 0x000000ffff069224 */ /* 0x000fe200078e0a06 */
[----:B------:R-:W-:-:S04]  /*06d0*/  @!P2 LOP3.LUT R6, RZ, R5, RZ, 0x33, !PT ;  /* 0x00000005ff06a212 */ /* 0x000fc800078e33ff */
[C---:B------:R-:W-:Y:S01]  /*06e0*/  IADD3 R0, PT, PT, -R6.reuse, RZ, RZ ;  /* 0x000000ff06007210 */ /* 0x040fe20007ffe1ff */
[----:B------:R-:W-:-:S04]  /*06f0*/  IMAD R4, R6, R5, R4 ;  /* 0x0000000506047224 */ /* 0x000fc800078e0204 */
[----:B------:R-:W-:-:S05]  /*0700*/  IMAD R0, R5, R0, R8 ;  /* 0x0000000005007224 */ /* 0x000fca00078e0208 */
[----:B------:R-:W-:-:S05]  /*0710*/  IADD3 R5, PT, PT, R7, R4, R0 ;  /* 0x0000000407057210 */ /* 0x000fca0007ffe000 */
[----:B0-----:R-:W-:-:S06]  /*0720*/  IMAD.WIDE R2, R5, 0x4, R2 ;  /* 0x0000000405027825 */ /* 0x001fcc00078e0202 */
[----:B------:R-:W2:Y:S01]  /*0730*/  LDG.E.CONSTANT R3, desc[UR6][R2.64] ;  /* 0x0000000602037981 */ /* 0x000ea2000c1e9900 */
[----:B------:R-:W-:Y:S05]  /*0740*/  YIELD ;  /* 0x0000000000007946 */ /* 0x000fea0003800000 */
[----:B------:R-:W-:Y:S01]  /*0750*/  BSSY.RECONVERGENT B3, `(.L_x_4) ;  /* 0x000009e000037945 */ /* 0x000fe20003800200 */
[----:B--2---:R-:W-:-:S13]  /*0760*/  FSETP.GEU.AND P0, PT, R3, 9.9999999600419720025e-13, PT ;  /* 0x2b8cbccc0300780b */ /* 0x004fda0003f0e000 */
[----:B------:R-:W-:Y:S05]  /*0770*/  @!P0 BRA `(.L_x_5) ;  /* 0x00000008006c8947 */ /* 0x000fea0003800000 */
[----:B------:R-:W0:Y:S01]  /*0780*/  LDC R5, c[0x0][0x3d0] ;  /* 0x0000f400ff057b82 */ /* 0x000e220000000800 */
[----:B------:R-:W1:Y:S01]  /*0790*/  LDCU UR4, c[0x0][0x3cc] ;  /* 0x00007980ff0477ac */ /* 0x000e620008000800 */
[----:B------:R-:W-:-:S05]  /*07a0*/  I2FP.F32.S32 R0, R6 ;  /* 0x0000000600007245 */ /* 0x000fca0000201400 */
[----:B------:R-:W-:-:S04]  /*07b0*/  FADD R0, R0, 0.5 ;  /* 0x3f00000000007421 */ /* 0x000fc80000000000 */
[----:B0-----:R-:W-:-:S05]  /*07c0*/  FFMA R4, R0, -1.6000000238418579102, R5 ;  /* 0xbfcccccd00047823 */ /* 0x001fca0000000005 */
[----:B-1----:R-:W-:-:S13]  /*07d0*/  FSETP.GTU.AND P0, PT, R4, UR4, PT ;  /* 0x0000000404007c0b */ /* 0x002fda000bf0c000 */
[----:B------:R-:W-:Y:S05]  /*07e0*/  @P0 BRA `(.L_x_6) ;  /* 0x00000000001c0947 */ /* 0x000fea0003800000 */
[----:B------:R-:W0:Y:S01]  /*07f0*/  LDC.64 R6, c[0x0][0x390] ;  /* 0x0000e400ff067b82 */ /* 0x000e220000000a00 */
[----:B------:R-:W-:Y:S01]  /*0800*/  FMUL R5, R3, R4 ;  /* 0x0000000403057220 */ /* 0x000fe20000400000 */
[----:B0-----:R-:W-:-:S05]  /*0810*/  IMAD.WIDE R8, R8, 0x4, R6 ;  /* 0x0000000408087825 */ /* 0x001fca00078e0206 */
[----:B------:R1:W-:Y:S01]  /*0820*/  REDG.E.ADD.F32.FTZ.RN.STRONG.GPU desc[UR6][R8.64], R5 ;  /* 0x00000005080079a6 */ /* 0x0003e2000c12f306 */
[----:B------:R-:W0:Y:S02]  /*0830*/  F2F.F64.F32 R2, R3 ;  /* 0x0000000300027310 */ /* 0x000e240000201800 */
[----:B0-----:R-:W-:Y:S01]  /*0840*/  DADD R12, R12, R2 ;  /* 0x000000000c0c7229 */ /* 0x001fe20000000002 */
[----:B-1----:R-:W-:Y:S10]  /*0850*/  BRA `(.L_x_5) ;  /* 0x0000000800347947 */ /* 0x002ff40003800000 */
.L_x_6:
[----:B------:R-:W0:Y:S01]  /*0860*/  LDC R6, c[0x0][0x3e4] ;  /* 0x0000f900ff067b82 */ /* 0x000e220000000800 */
[----:B------:R-:W-:Y:S01]  /*0870*/  BSSY.RECONVERGENT B1, `(.L_x_7) ;  /* 0x0000010000017945 */ /* 0x000fe20003800200 */
[----:B------:R-:W-:Y:S01]  /*0880*/  MOV R5, RZ ;  /* 0x000000ff00057202 */ /* 0x000fe20000000f00 */
[----:B0-----:R-:W-:-:S07]  /*0890*/  VIADD R0, R6, 0xfffffffe ;  /* 0xfffffffe06007836 */ /* 0x001fce0000000000 */
.L_x_8:
[----:B------:R-:W0:Y:S01]  /*08a0*/  LDC.64 R22, c[0x0][0x3a8] ;  /* 0x0000ea00ff167b82 */ /* 0x000e220000000a00 */
[----:B------:R-:W-:-:S04]  /*08b0*/  IADD3 R2, PT, PT, R5, R0, RZ ;  /* 0x0000000005027210 */ /* 0x000fc80007ffe0ff */
[----:B------:R-:W-:-:S04]  /*08c0*/  LEA.HI R2, R2, R2, RZ, 0x1 ;  /* 0x0000000202027211 */ /* 0x000fc800078f08ff */
[----:B------:R-:W-:-:S05]  /*08d0*/  SHF.R.S32.HI R21, RZ, 0x1, R2 ;  /* 0x00000001ff157819 */ /* 0x000fca0000011402 */
[----:B0-----:R-:W-:-:S06]  /*08e0*/  IMAD.WIDE R24, R21, 0x4, R22 ;  /* 0x0000000415187825 */ /* 0x001fcc00078e0216 */
[----:B------:R-:W2:Y:S01]  /*08f0*/  LDG.E.CONSTANT R25, desc[UR6][R24.64+0x4] ;  /* 0x0000040618197981 */ /* 0x000ea2000c1e9900 */
[----:B------:R-:W-:Y:S01]  /*0900*/  VIADD R27, R5, 0x1 ;  /* 0x00000001051b7836 */ /* 0x000fe20000000000 */
[----:B--2---:R-:W-:-:S04]  /*0910*/  FSETP.GEU.AND P0, PT, R4, R25, PT ;  /* 0x000000190400720b */ /* 0x004fc80003f0e000 */
[----:B------:R-:W-:-:S09]  /*0920*/  SEL R0, R0, R21, P0 ;  /* 0x0000001500007207 */ /* 0x000fd20000000000 */
[----:B------:R-:W-:-:S04]  /*0930*/  @!P0 IADD3 R27, PT, PT, R5, RZ, RZ ;  /* 0x000000ff051b8210 */ /* 0x000fc80007ffe0ff */
[----:B------:R-:W-:Y:S01]  /*0940*/  ISETP.GE.AND P0, PT, R27, R0, PT ;  /* 0x000000001b00720c */ /* 0x000fe20003f06270 */
[----:B------:R-:W-:-:S12]  /*0950*/  IMAD.MOV.U32 R5, RZ, RZ, R27 ;  /* 0x000000ffff057224 */ /* 0x000fd800078e001b */
[----:B------:R-:W-:Y:S05]  /*0960*/  @!P0 BRA `(.L_x_8) ;  /* 0xfffffffc00cc8947 */ /* 0x000fea000383ffff */
[----:B------:R-:W-:Y:S05]  /*0970*/  BSYNC.RECONVERGENT B1 ;  /* 0x0000000000017941 */ /* 0x000fea0003800200 */
.L_x_7:
[----:B------:R-:W-:Y:S01]  /*0980*/  IADD3 R0, PT, PT, R6, -0x1, RZ ;  /* 0xffffffff06007810 */ /* 0x000fe20007ffe0ff */
[----:B------:R-:W-:-:S03]  /*0990*/  IMAD.WIDE.U32 R24, R5, 0x4, R22 ;  /* 0x0000000405187825 */ /* 0x000fc600078e0016 */
[----:B------:R-:W-:Y:S02]  /*09a0*/  VIADDMNMX R27, R5, 0x1, R0, PT ;  /* 0x00000001051b7846 */ /* 0x000fe40003800100 */
[----:B------:R-:W2:Y:S03]  /*09b0*/  LDG.E.CONSTANT R21, desc[UR6][R24.64] ;  /* 0x0000000618157981 */ /* 0x000ea6000c1e9900 */
[----:B------:R-:W-:-:S05]  /*09c0*/  IMAD.WIDE R22, R27, 0x4, R22 ;  /* 0x000000041b167825 */ /* 0x000fca00078e0216 */
[----:B------:R0:W2:Y:S02]  /*09d0*/  LDG.E.CONSTANT R0, desc[UR6][R22.64] ;  /* 0x0000000616007981 */ /* 0x0000a4000c1e9900 */
[----:B0-----:R-:W0:Y:S02]  /*09e0*/  LDC.64 R22, c[0x0][0x3a0] ;  /* 0x0000e800ff167b82 */ /* 0x001e240000000a00 */
[----:B0-----:R-:W-:-:S04]  /*09f0*/  IMAD.WIDE.U32 R24, R5, 0x4, R22 ;  /* 0x0000000405187825 */ /* 0x001fc800078e0016 */
[----:B------:R-:W-:Y:S01]  /*0a00*/  IMAD.WIDE R22, R27, 0x4, R22 ;  /* 0x000000041b167825 */ /* 0x000fe200078e0216 */
[----:B------:R0:W5:Y:S04]  /*0a10*/  LDG.E.CONSTANT R5, desc[UR6][R24.64] ;  /* 0x0000000618057981 */ /* 0x000168000c1e9900 */
[----:B------:R0:W5:Y:S01]  /*0a20*/  LDG.E.CONSTANT R6, desc[UR6][R22.64] ;  /* 0x0000000616067981 */ /* 0x000162000c1e9900 */
[----:B------:R-:W-:Y:S01]  /*0a30*/  BSSY.RECONVERGENT B4, `(.L_x_9) ;  /* 0x000000f000047945 */ /* 0x000fe20003800200 */
[----:B--2---:R-:W-:-:S05]  /*0a40*/  FADD R0, -R21, R0 ;  /* 0x0000000015007221 */ /* 0x004fca0000000100 */
[----:B------:R-:W-:-:S04]  /*0a50*/  FMNMX R29, R0, 9.9999999600419720025e-13, !PT ;  /* 0x2b8cbccc001d7809 */ /* 0x000fc80007800000 */
[----:B------:R-:W1:Y:S01]  /*0a60*/  MUFU.RCP R0, R29 ;  /* 0x0000001d00007308 */ /* 0x000e620000001000 */
[----:B------:R-:W-:-:S07]  /*0a70*/  FADD R26, R4, -R21 ;  /* 0x80000015041a7221 */ /* 0x000fce0000000000 */
[----:B------:R-:W2:Y:S01]  /*0a80*/  FCHK P0, R26, R29 ;  /* 0x0000001d1a007302 */ /* 0x000ea20000000000 */
[----:B-1----:R-:W-:-:S04]  /*0a90*/  FFMA R27, -R29, R0, 1 ;  /* 0x3f8000001d1b7423 */ /* 0x002fc80000000100 */
[----:B------:R-:W-:-:S04]  /*0aa0*/  FFMA R27, R0, R27, R0 ;  /* 0x0000001b001b7223 */ /* 0x000fc80000000000 */
[----:B------:R-:W-:-:S04]  /*0ab0*/  FFMA R0, R26, R27, RZ ;  /* 0x0000001b1a007223 */ /* 0x000fc800000000ff */
[----:B------:R-:W-:-:S04]  /*0ac0*/  FFMA R2, -R29, R0, R26 ;  /* 0x000000001d027223 */ /* 0x000fc8000000011a */
[----:B------:R-:W-:Y:S01]  /*0ad0*/  FFMA R0, R27, R2, R0 ;  /* 0x000000021b007223 */ /* 0x000fe20000000000 */
[----:B0-2---:R-:W-:Y:S06]  /*0ae0*/  @!P0 BRA `(.L_x_10) ;  /* 0x00000000000c8947 */ /* 0x005fec0003800000 */
[----:B------:R-:W-:Y:S01]  /*0af0*/  IMAD.MOV.U32 R0, RZ, RZ, R29 ;  /* 0x000000ffff007224 */ /* 0x000fe200078e001d */
[----:B------:R-:W-:-:S07]  /*0b00*/  MOV R21, 0xb20 ;  /* 0x00000b2000157802 */ /* 0x000fce0000000f00 */
[----:B-----5:R-:W-:Y:S05]  /*0b10*/  CALL.REL.NOINC `($__internal_0_$__cuda_sm3x_div_rn_noftz_f32_slowpath) ;  /* 0x0000003000207944 */ /* 0x020fea0003c00000 */
.L_x_10:
[----:B------:R-:W-:Y:S05]  /*0b20*/  BSYNC.RECONVERGENT B4 ;  /* 0x0000000000047941 */ /* 0x000fea0003800200 */
.L_x_9:
[----:B------:R-:W0:Y:S01]  /*0b30*/  LDCU.64 UR4, c[0x0][0x3c8] ;  /* 0x00007900ff0477ac */ /* 0x000e220008000a00 */
[----:B------:R-:W-:Y:S01]  /*0b40*/  FADD.SAT R0, RZ, R0 ;  /* 0x00000000ff007221 */ /* 0x000fe20000002000 */
[----:B-----5:R-:W-:-:S04]  /*0b50*/  FADD R6, -R5, R6 ;  /* 0x0000000605067221 */ /* 0x020fc80000000100 */
[----:B------:R-:W-:-:S04]  /*0b60*/  FFMA R5, R0, R6, R5 ;  /* 0x0000000600057223 */ /* 0x000fc80000000005 */
[----:B0-----:R-:W-:-:S04]  /*0b70*/  FMUL R5, R5, UR4 ;  /* 0x0000000405057c20 */ /* 0x001fc80008400000 */
[----:B------:R-:W-:-:S05]  /*0b80*/  FADD R26, R4, -R5 ;  /* 0x80000005041a7221 */ /* 0x000fca0000000000 */
[----:B------:R-:W-:-:S13]  /*0b90*/  FSETP.GTU.AND P0, PT, R26, UR5, PT ;  /* 0x000000051a007c0b */ /* 0x000fda000bf0c000 */
[----:B------:R-:W-:Y:S05]  /*0ba0*/  @P0 BRA `(.L_x_11) ;  /* 0x00000000001c0947 */ /* 0x000fea0003800000 */
[----:B------:R-:W0:Y:S01]  /*0bb0*/  LDC.64 R6, c[0x0][0x390] ;  /* 0x0000e400ff067b82 */ /* 0x000e220000000a00 */
[----:B------:R-:W-:Y:S01]  /*0bc0*/  FMUL R5, R3, R4 ;  /* 0x0000000403057220 */ /* 0x000fe20000400000 */
[----:B0-----:R-:W-:-:S05]  /*0bd0*/  IMAD.WIDE R6, R8, 0x4, R6 ;  /* 0x0000000408067825 */ /* 0x001fca00078e0206 */
[----:B------:R0:W-:Y:S01]  /*0be0*/  REDG.E.ADD.F32.FTZ.RN.STRONG.GPU desc[UR6][R6.64], R5 ;  /* 0x00000005060079a6 */ /* 0x0001e2000c12f306 */
[----:B------:R-:W1:Y:S02]  /*0bf0*/  F2F.F64.F32 R2, R3 ;  /* 0x0000000300027310 */ /* 0x000e640000201800 */
[----:B-1----:R-:W-:Y:S01]  /*0c00*/  DADD R12, R12, R2 ;  /* 0x000000000c0c7229 */ /* 0x002fe20000000002 */
[----:B0-----:R-:W-:Y:S10]  /*0c10*/  BRA `(.L_x_5) ;  /* 0x0000000400447947 */ /* 0x001ff40003800000 */
.L_x_11:
[----:B------:R-:W2:Y:S01]  /*0c20*/  LDG.E.CONSTANT R21, desc[UR6][R14.64+-0x4] ;  /* 0xfffffc060e157981 */ /* 0x000ea2000c1e9900 */
[----:B------:R-:W-:Y:S01]  /*0c30*/  BSSY.RELIABLE B4, `(.L_x_12) ;  /* 0x000001e000047945 */ /* 0x000fe20003800100 */
[----:B--2---:R-:W-:-:S13]  /*0c40*/  FSETP.GE.AND P0, PT, R26, R21, PT ;  /* 0x000000151a00720b */ /* 0x004fda0003f06000 */
[----:B------:R-:W-:Y:S05]  /*0c50*/  @P0 BRA `(.L_x_13) ;  /* 0x00000000006c0947 */ /* 0x000fea0003800000 */
[----:B------:R-:W0:Y:S02]  /*0c60*/  LDC.64 R22, c[0x0][0x3b0] ;  /* 0x0000ec00ff167b82 */ /* 0x000e240000000a00 */
[----:B0-----:R-:W2:Y:S02]  /*0c70*/  LDG.E.CONSTANT R23, desc[UR6][R22.64] ;  /* 0x0000000616177981 */ /* 0x001ea4000c1e9900 */
[----:B--2---:R-:W-:-:S13]  /*0c80*/  FSETP.GEU.AND P0, PT, R26, R23, PT ;  /* 0x000000171a00720b */ /* 0x004fda0003f0e000 */
[----:B------:R-:W-:Y:S05]  /*0c90*/  @!P0 BREAK.RELIABLE B4 ;  /* 0x0000000000048942 */ /* 0x000fea0003800100 */
[----:B------:R-:W-:Y:S05]  /*0ca0*/  @!P0 BRA `(.L_x_14) ;  /* 0x0000000400088947 */ /* 0x000fea0003800000 */
[----:B------:R-:W0:Y:S01]  /*0cb0*/  LDCU UR4, c[0x0][0x3d4] ;  /* 0x00007a80ff0477ac */ /* 0x000e220008000800 */
[----:B------:R-:W-:Y:S01]  /*0cc0*/  HFMA2 R4, -RZ, RZ, 0, 0 ;  /* 0x00000000ff047431 */ /* 0x000fe200000001ff */
[----:B------:R-:W-:Y:S01]  /*0cd0*/  BSSY.RECONVERGENT B1, `(.L_x_15) ;  /* 0x0000010000017945 */ /* 0x000fe20003800200 */
[----:B0-----:R-:W-:-:S06]  /*0ce0*/  UIADD3 UR4, UPT, UPT, UR4, -0x2, URZ ;  /* 0xfffffffe04047890 */ /* 0x001fcc000fffe0ff */
[----:B------:R-:W-:-:S07]  /*0cf0*/  IMAD.U32 R21, RZ, RZ, UR4 ;  /* 0x00000004ff157e24 */ /* 0x000fce000f8e00ff */
.L_x_16:
        /* <DEDUP_REMOVED lines=14> */
.L_x_15:
[----:B------:R-:W-:-:S13]  /*0de0*/  ISETP.GE.AND P0, PT, R4, R16, PT ;  /* 0x000000100400720c */ /* 0x000fda0003f06270 */
[----:B------:R-:W-:Y:S05]  /*0df0*/  @!P0 BREAK.RELIABLE B4 ;  /* 0x0000000000048942 */ /* 0x000fea0003800100 */
[----:B------:R-:W-:Y:S05]  /*0e00*/  @!P0 BRA `(.L_x_17) ;  /* 0x0000000000288947 */ /* 0x000fea0003800000 */
.L_x_13:
[----:B------:R-:W-:Y:S05]  /*0e10*/  BSYNC.RELIABLE B4 ;  /* 0x0000000000047941 */ /* 0x000fea0003800100 */
.L_x_12:
[----:B------:R-:W0:Y:S01]  /*0e20*/  LDC.64 R24, c[0x0][0x388] ;  /* 0x0000e200ff187b82 */ /* 0x000e220000000a00 */
[----:B------:R-:W-:Y:S01]  /*0e30*/  IADD3 R7, PT, PT, R7, R8, R10 ;  /* 0x0000000807077210 */ /* 0x000fe20007ffe00a */
[----:B------:R-:W-:-:S06]  /*0e40*/  FMUL R5, R3, R5 ;  /* 0x0000000503057220 */ /* 0x000fcc0000400000 */
[----:B------:R-:W1:Y:S01]  /*0e50*/  LDC.64 R22, c[0x0][0x390] ;  /* 0x0000e400ff167b82 */ /* 0x000e620000000a00 */
[----:B0-----:R-:W-:-:S05]  /*0e60*/  IMAD.WIDE R24, R7, 0x4, R24 ;  /* 0x0000000407187825 */ /* 0x001fca00078e0218 */
[----:B------:R2:W-:Y:S01]  /*0e70*/  REDG.E.ADD.F32.FTZ.RN.STRONG.GPU desc[UR6][R24.64], R3 ;  /* 0x00000003180079a6 */ /* 0x0005e2000c12f306 */
[----:B-1----:R-:W-:-:S05]  /*0e80*/  IMAD.WIDE R22, R8, 0x4, R22 ;  /* 0x0000000408167825 */ /* 0x002fca00078e0216 */
[----:B------:R2:W-:Y:S01]  /*0e90*/  REDG.E.ADD.F32.FTZ.RN.STRONG.GPU desc[UR6][R22.64], R5 ;  /* 0x00000005160079a6 */ /* 0x0005e2000c12f306 */
[----:B------:R-:W-:Y:S05]  /*0ea0*/  BRA `(.L_x_5) ;  /* 0x0000000000a07947 */ /* 0x000fea0003800000 */
.L_x_17:
[----:B------:R-:W-:-:S05]  /*0eb0*/  IMAD.WIDE.U32 R22, R4, 0x4, R22 ;  /* 0x0000000404167825 */ /* 0x000fca00078e0016 */
[----:B------:R-:W2:Y:S04]  /*0ec0*/  LDG.E.CONSTANT R0, desc[UR6][R22.64] ;  /* 0x0000000616007981 */ /* 0x000ea8000c1e9900 */
[----:B------:R-:W2:Y:S01]  /*0ed0*/  LDG.E.CONSTANT R7, desc[UR6][R22.64+0x4] ;  /* 0x0000040616077981 */ /* 0x000ea2000c1e9900 */
[----:B------:R-:W-:Y:S01]  /*0ee0*/  BSSY.RECONVERGENT B5, `(.L_x_18) ;  /* 0x000000f000057945 */ /* 0x000fe20003800200 */
[--C-:B--2---:R-:W-:Y:S01]  /*0ef0*/  FADD R0, -R0, R7.reuse ;  /* 0x0000000700007221 */ /* 0x104fe20000000100 */
[----:B------:R-:W-:-:S04]  /*0f00*/  FADD R26, -R26, R7 ;  /* 0x000000071a1a7221 */ /* 0x000fc80000000100 */
[----:B------:R-:W-:-:S04]  /*0f10*/  FMNMX R25, R0, 9.9999999600419720025e-13, !PT ;  /* 0x2b8cbccc00197809 */ /* 0x000fc80007800000 */
[----:B------:R-:W0:Y:S08]  /*0f20*/  MUFU.RCP R0, R25 ;  /* 0x0000001900007308 */ /* 0x000e300000001000 */
[----:B------:R-:W1:Y:S01]  /*0f30*/  FCHK P0, R26, R25 ;  /* 0x000000191a007302 */ /* 0x000e620000000000 */
[----:B0-----:R-:W-:-:S04]  /*0f40*/  FFMA R21, -R25, R0, 1 ;  /* 0x3f80000019157423 */ /* 0x001fc80000000100 */
[----:B------:R-:W-:-:S04]  /*0f50*/  FFMA R21, R0, R21, R0 ;  /* 0x0000001500157223 */ /* 0x000fc80000000000 */
[----:B------:R-:W-:-:S04]  /*0f60*/  FFMA R0, R26, R21, RZ ;  /* 0x000000151a007223 */ /* 0x000fc800000000ff */
[----:B------:R-:W-:-:S04]  /*0f70*/  FFMA R2, -R25, R0, R26 ;  /* 0x0000000019027223 */ /* 0x000fc8000000011a */
[----:B------:R-:W-:Y:S01]  /*0f80*/  FFMA R0, R21, R2, R0 ;  /* 0x0000000215007223 */ /* 0x000fe20000000000 */
[----:B-1----:R-:W-:Y:S06]  /*0f90*/  @!P0 BRA `(.L_x_19) ;  /* 0x00000000000c8947 */ /* 0x002fec0003800000 */
[----:B------:R-:W-:Y:S02]  /*0fa0*/  MOV R0, R25 ;  /* 0x0000001900007202 */ /* 0x000fe40000000f00 */
[----:B------:R-:W-:-:S07]  /*0fb0*/  MOV R21, 0xfd0 ;  /* 0x00000fd000157802 */ /* 0x000fce0000000f00 */
[----:B------:R-:W-:Y:S05]  /*0fc0*/  CALL.REL.NOINC `($__internal_0_$__cuda_sm3x_div_rn_noftz_f32_slowpath) ;  /* 0x0000002800f47944 */ /* 0x000fea0003c00000 */
.L_x_19:
[----:B------:R-:W-:Y:S05]  /*0fd0*/  BSYNC.RECONVERGENT B5 ;  /* 0x0000000000057941 */ /* 0x000fea0003800200 */
.L_x_18:
[----:B------:R-:W0:Y:S01]  /*0fe0*/  LDC.64 R22, c[0x0][0x388] ;  /* 0x0000e200ff167b82 */ /* 0x000e220000000a00 */
[----:B------:R-:W-:Y:S02]  /*0ff0*/  IMAD R9, R19, R4, R9 ;  /* 0x0000000413097224 */ /* 0x000fe400078e0209 */
[----:B------:R-:W-:Y:S01]  /*1000*/  FADD.SAT R2, RZ, R0 ;  /* 0x00000000ff027221 */ /* 0x000fe20000002000 */
[----:B------:R-:W-:Y:S01]  /*1010*/  FADD.SAT R0, -R0, 1 ;  /* 0x3f80000000007421 */ /* 0x000fe20000002100 */
[C---:B------:R-:W-:Y:S02]  /*1020*/  FMUL R21, R3.reuse, R5 ;  /* 0x0000000503157220 */ /* 0x040fe40000400000 */
[----:B------:R-:W-:Y:S01]  /*1030*/  FMUL R5, R3, R2 ;  /* 0x0000000203057220 */ /* 0x000fe20000400000 */
[----:B------:R-:W1:Y:S01]  /*1040*/  LDC.64 R6, c[0x0][0x390] ;  /* 0x0000e400ff067b82 */ /* 0x000e620000000a00 */
[----:B0-----:R-:W-:-:S04]  /*1050*/  IMAD.WIDE R22, R9, 0x4, R22 ;  /* 0x0000000409167825 */ /* 0x001fc800078e0216 */
[----:B------:R-:W-:Y:S01]  /*1060*/  FMUL R9, R3, R0 ;  /* 0x0000000003097220 */ /* 0x000fe20000400000 */
[----:B------:R0:W-:Y:S01]  /*1070*/  REDG.E.ADD.F32.FTZ.RN.STRONG.GPU desc[UR6][R22.64], R5 ;  /* 0x00000005160079a6 */ /* 0x0001e2000c12f306 */
[----:B------:R-:W-:-:S04]  /*1080*/  IMAD.WIDE R2, R19, 0x4, R22 ;  /* 0x0000000413027825 */ /* 0x000fc800078e0216 */
[----:B-1----:R-:W-:Y:S01]  /*1090*/  IMAD.WIDE R6, R8, 0x4, R6 ;  /* 0x0000000408067825 */ /* 0x002fe200078e0206 */
[----:B------:R0:W-:Y:S04]  /*10a0*/  REDG.E.ADD.F32.FTZ.RN.STRONG.GPU desc[UR6][R2.64], R9 ;  /* 0x00000009020079a6 */ /* 0x0001e8000c12f306 */
[----:B------:R0:W-:Y:S01]  /*10b0*/  REDG.E.ADD.F32.FTZ.RN.STRONG.GPU desc[UR6][R6.64], R21 ;  /* 0x00000015060079a6 */ /* 0x0001e2000c12f306 */
[----:B------:R-:W-:Y:S05]  /*10c0*/  BRA `(.L_x_5) ;  /* 0x0000000000187947 */ /* 0x000fea0003800000 */
.L_x_14:
[----:B------:R-:W0:Y:S01]  /*10d0*/  LDC.64 R4, c[0x0][0x390] ;  /* 0x0000e400ff047b82 */ /* 0x000e220000000a00 */
[----:B------:R-:W-:Y:S01]  /*10e0*/  FMUL R7, R3, R26 ;  /* 0x0000001a03077220 */ /* 0x000fe20000400000 */
[----:B0-----:R-:W-:-:S05]  /*10f0*/  IMAD.WIDE R4, R8, 0x4, R4 ;  /* 0x0000000408047825 */ /* 0x001fca00078e0204 */
[----:B------:R1:W-:Y:S01]  /*1100*/  REDG.E.ADD.F32.FTZ.RN.STRONG.GPU desc[UR6][R4.64], R7 ;  /* 0x00000007040079a6 */ /* 0x0003e2000c12f306 */
[----:B------:R-:W0:Y:S02]  /*1110*/  F2F.F64.F32 R2, R3 ;  /* 0x0000000300027310 */ /* 0x000e240000201800 */
[----:B01----:R-:W-:-:S11]  /*1120*/  DADD R12, R12, R2 ;  /* 0x000000000c0c7229 */ /* 0x003fd60000000002 */
.L_x_5:
[----:B------:R-:W-:Y:S05]  /*1130*/  BSYNC.RECONVERGENT B3 ;  /* 0x0000000000037941 */ /* 0x000fea0003800200 */
.L_x_4:
[----:B------:R-:W-:-:S05]  /*1140*/  IMAD.IADD R11, R17, 0x1, R11 ;  /* 0x00000001110b7824 */ /* 0x000fca00078e020b */
[----:B------:R-:W-:-:S13]  /*1150*/  ISETP.GE.AND P0, PT, R11, R18, PT ;  /* 0x000000120b00720c */ /* 0x000fda0003f06270 */
[----:B------:R-:W-:Y:S05]  /*1160*/  @!P0 BRA `(.L_x_20) ;  /* 0xfffffff000208947 */ /* 0x000fea000383ffff */
[----:B------:R-:W-:Y:S05]  /*1170*/  BRA `(.L_x_1) ;  /* 0x0000002800607947 */ /* 0x000fea0003800000 */
.L_x_3:
[----:B------:R-:W-:Y:S02]  /*1180*/  IABS R0, R19 ;  /* 0x0000001300007213 */ /* 0x000fe40000000000 */
[----:B0-----:R-:W-:Y:S02]  /*1190*/  IABS R7, R11 ;  /* 0x0000000b00077213 */ /* 0x001fe40000000000 */
[----:B--2---:R-:W0:Y:S01]  /*11a0*/  I2F.RP R4, R0 ;  /* 0x0000000000047306 */ /* 0x004e220000209400 */
[----:B------:R-:W-:Y:S02]  /*11b0*/  IABS R8, R19 ;  /* 0x0000001300087213 */ /* 0x000fe40000000000 */
[----:B------:R-:W-:-:S05]  /*11c0*/  IABS R16, R20 ;  /* 0x0000001400107213 */ /* 0x000fca0000000000 */
[----:B------:R-:W-:Y:S01]  /*11d0*/  IMAD.MOV R16, RZ, RZ, -R16 ;  /* 0x000000ffff107224 */ /* 0x000fe200078e0a10 */
[----:B0-----:R-:W0:Y:S02]  /*11e0*/  MUFU.RCP R4, R4 ;  /* 0x0000000400047308 */ /* 0x001e240000001000 */
[----:B0-----:R-:W-:Y:S02]  /*11f0*/  IADD3 R2, PT, PT, R4, 0xffffffe, RZ ;  /* 0x0ffffffe04027810 */ /* 0x001fe40007ffe0ff */
[----:B------:R-:W-:-:S04]  /*1200*/  IABS R4, R20 ;  /* 0x0000001400047213 */ /* 0x000fc80000000000 */
[----:B------:R0:W1:Y:S02]  /*1210*/  F2I.FTZ.U32.TRUNC.NTZ R3, R2 ;  /* 0x0000000200037305 */ /* 0x000064000021f000 */
[----:B0-----:R-:W-:Y:S01]  /*1220*/  MOV R2, RZ ;  /* 0x000000ff00027202 */ /* 0x001fe20000000f00 */
[----:B-1----:R-:W-:-:S04]  /*1230*/  IMAD.MOV R5, RZ, RZ, -R3 ;  /* 0x000000ffff057224 */ /* 0x002fc800078e0a03 */
[----:B------:R-:W-:-:S04]  /*1240*/  IMAD R5, R5, R0, RZ ;  /* 0x0000000005057224 */ /* 0x000fc800078e02ff */
[----:B------:R-:W-:Y:S01]  /*1250*/  IMAD.HI.U32 R6, R3, R5, R2 ;  /* 0x0000000503067227 */ /* 0x000fe200078e0002 */
[----:B------:R-:W-:-:S03]  /*1260*/  IADD3 R5, PT, PT, RZ, -R8, RZ ;  /* 0x80000008ff057210 */ /* 0x000fc60007ffe0ff */
[----:B------:R-:W-:-:S04]  /*1270*/  IMAD.MOV.U32 R3, RZ, RZ, R7 ;  /* 0x000000ffff037224 */ /* 0x000fc800078e0007 */
[----:B------:R-:W-:Y:S02]  /*1280*/  IMAD.HI.U32 R2, R6, R3, RZ ;  /* 0x0000000306027227 */ /* 0x000fe400078e00ff */
[----:B------:R-:W0:Y:S02]  /*1290*/  I2F.RP R6, R4 ;  /* 0x0000000400067306 */ /* 0x000e240000209400 */
[----:B------:R-:W-:Y:S02]  /*12a0*/  IMAD R3, R2, R5, R3 ;  /* 0x0000000502037224 */ /* 0x000fe400078e0203 */
[----:B------:R-:W1:Y:S03]  /*12b0*/  LDC R5, c[0x0][0x3e0] ;  /* 0x0000f800ff057b82 */ /* 0x000e660000000800 */
[----:B------:R-:W-:Y:S01]  /*12c0*/  ISETP.GT.U32.AND P2, PT, R0, R3, PT ;  /* 0x000000030000720c */ /* 0x000fe20003f44070 */
[----:B0-----:R-:W0:-:S12]  /*12d0*/  MUFU.RCP R6, R6 ;  /* 0x0000000600067308 */ /* 0x001e180000001000 */
[----:B------:R-:W-:Y:S02]  /*12e0*/  @!P2 IMAD.IADD R3, R3, 0x1, -R0 ;  /* 0x000000010303a824 */ /* 0x000fe400078e0a00 */
[----:B------:R-:W-:Y:S01]  /*12f0*/  @!P2 VIADD R2, R2, 0x1 ;  /* 0x000000010202a836 */ /* 0x000fe20000000000 */
[----:B------:R-:W-:Y:S02]  /*1300*/  ISETP.NE.AND P2, PT, R19, RZ, PT ;  /* 0x000000ff1300720c */ /* 0x000fe40003f45270 */
[----:B------:R-:W-:Y:S02]  /*1310*/  ISETP.GE.U32.AND P1, PT, R3, R0, PT ;  /* 0x000000000300720c */ /* 0x000fe40003f26070 */
[----:B------:R-:W-:-:S04]  /*1320*/  LOP3.LUT R0, R11, R19, RZ, 0x3c, !PT ;  /* 0x000000130b007212 */ /* 0x000fc800078e3cff */
[----:B------:R-:W-:Y:S02]  /*1330*/  ISETP.GE.AND P0, PT, R0, RZ, PT ;  /* 0x000000ff0000720c */ /* 0x000fe40003f06270 */
[----:B0-----:R-:W-:Y:S02]  /*1340*/  IADD3 R3, PT, PT, R6, 0xffffffe, RZ ;  /* 0x0ffffffe06037810 */ /* 0x001fe40007ffe0ff */
[----:B-1----:R-:W-:-:S03]  /*1350*/  IABS R6, R5 ;  /* 0x0000000500067213 */ /* 0x002fc60000000000 */
[----:B------:R-:W-:Y:S01]  /*1360*/  @P1 IADD3 R2, PT, PT, R2, 0x1, RZ ;  /* 0x0000000102021810 */ /* 0x000fe20007ffe0ff */
[----:B------:R-:W0:Y:S05]  /*1370*/  F2I.FTZ.U32.TRUNC.NTZ R3, R3 ;  /* 0x0000000300037305 */ /* 0x000e2a000021f000 */
[----:B------:R-:W-:Y:S01]  /*1380*/  @!P0 IMAD.MOV R2, RZ, RZ, -R2 ;  /* 0x000000ffff028224 */ /* 0x000fe200078e0a02 */
[----:B------:R-:W-:Y:S02]  /*1390*/  @!P2 LOP3.LUT R2, RZ, R19, RZ, 0x33, !PT ;  /* 0x00000013ff02a212 */ /* 0x000fe400078e33ff */
[----:B------:R-:W-:-:S03]  /*13a0*/  ISETP.NE.AND P2, PT, R20, RZ, PT ;  /* 0x000000ff1400720c */ /* 0x000fc60003f45270 */
[----:B------:R-:W-:Y:S02]  /*13b0*/  IMAD R0, R19, R2, RZ ;  /* 0x0000000213007224 */ /* 0x000fe400078e02ff */
[----:B------:R-:W-:Y:S01]  /*13c0*/  HFMA2 R2, -RZ, RZ, 0, 0 ;  /* 0x00000000ff027431 */ /* 0x000fe200000001ff */
[----:B0-----:R-:W-:Y:S01]  /*13d0*/  IADD3 R7, PT, PT, RZ, -R3, RZ ;  /* 0x80000003ff077210 */ /* 0x001fe20007ffe0ff */
[----:B------:R-:W-:-:S04]  /*13e0*/  IMAD.IADD R9, R11, 0x1, -R0 ;  /* 0x000000010b097824 */ /* 0x000fc800078e0a00 */
[----:B------:R-:W-:Y:S01]  /*13f0*/  IMAD R7, R7, R4, RZ ;  /* 0x0000000407077224 */ /* 0x000fe200078e02ff */
[----:B------:R-:W-:Y:S02]  /*1400*/  IABS R8, R9 ;  /* 0x0000000900087213 */ /* 0x000fe40000000000 */
[----:B------:R-:W-:Y:S01]  /*1410*/  ISETP.GE.AND P1, PT, R9, RZ, PT ;  /* 0x000000ff0900720c */ /* 0x000fe20003f26270 */
[----:B------:R-:W-:Y:S01]  /*1420*/  IMAD.HI.U32 R2, R3, R7, R2 ;  /* 0x0000000703027227 */ /* 0x000fe200078e0002 */
[----:B------:R-:W-:Y:S01]  /*1430*/  MOV R3, R8 ;  /* 0x0000000800037202 */ /* 0x000fe20000000f00 */
[----:B------:R-:W0:Y:S02]  /*1440*/  I2F.RP R7, R6 ;  /* 0x0000000600077306 */ /* 0x000e240000209400 */
[----:B------:R-:W-:Y:S02]  /*1450*/  IMAD.MOV.U32 R8, RZ, RZ, R16 ;  /* 0x000000ffff087224 */ /* 0x000fe400078e0010 */
[----:B------:R-:W-:-:S04]  /*1460*/  IMAD.HI.U32 R2, R2, R3, RZ ;  /* 0x0000000302027227 */ /* 0x000fc800078e00ff */
[----:B------:R-:W-:-:S05]  /*1470*/  IMAD R8, R2, R8, R3 ;  /* 0x0000000802087224 */ /* 0x000fca00078e0203 */
[----:B------:R-:W-:Y:S01]  /*1480*/  ISETP.GT.U32.AND P0, PT, R4, R8, PT ;  /* 0x000000080400720c */ /* 0x000fe20003f04070 */
[----:B0-----:R-:W0:-:S12]  /*1490*/  MUFU.RCP R7, R7 ;  /* 0x0000000700077308 */ /* 0x001e180000001000 */
[----:B------:R-:W-:-:S04]  /*14a0*/  @!P0 IADD3 R8, PT, PT, R8, -R4, RZ ;  /* 0x8000000408088210 */ /* 0x000fc80007ffe0ff */
[----:B------:R-:W-:Y:S01]  /*14b0*/  ISETP.GT.U32.AND P0, PT, R4, R8, PT ;  /* 0x000000080400720c */ /* 0x000fe20003f04070 */
[----:B0-----:R-:W-:-:S04]  /*14c0*/  VIADD R2, R7, 0xffffffe ;  /* 0x0ffffffe07027836 */ /* 0x001fc80000000000 */
[----:B------:R0:W1:Y:S08]  /*14d0*/  F2I.FTZ.U32.TRUNC.NTZ R3, R2 ;  /* 0x0000000200037305 */ /* 0x000070000021f000 */
[----:B------:R-:W-:Y:S01]  /*14e0*/  @!P0 IADD3 R8, PT, PT, R8, -R4, RZ ;  /* 0x8000000408088210 */ /* 0x000fe20007ffe0ff */
[----:B0-----:R-:W-:-:S03]  /*14f0*/  IMAD.MOV.U32 R2, RZ, RZ, RZ ;  /* 0x000000ffff027224 */ /* 0x001fc600078e00ff */
[----:B------:R-:W-:Y:S02]  /*1500*/  @!P1 IADD3 R8, PT, PT, -R8, RZ, RZ ;  /* 0x000000ff08089210 */ /* 0x000fe40007ffe1ff */
[----:B------:R-:W-:Y:S01]  /*1510*/  @!P2 LOP3.LUT R8, RZ, R20, RZ, 0x33, !PT ;  /* 0x00000014ff08a212 */ /* 0x000fe200078e33ff */
[----:B-1----:R-:W-:-:S03]  /*1520*/  IMAD.MOV R7, RZ, RZ, -R3 ;  /* 0x000000ffff077224 */ /* 0x002fc600078e0a03 */
[----:B------:R-:W-:Y:S01]  /*1530*/  IABS R4, R8 ;  /* 0x0000000800047213 */ /* 0x000fe20000000000 */
[----:B------:R-:W-:-:S04]  /*1540*/  IMAD R7, R7, R6, RZ ;  /* 0x0000000607077224 */ /* 0x000fc800078e02ff */
[----:B------:R-:W-:Y:S01]  /*1550*/  IMAD.HI.U32 R2, R3, R7, R2 ;  /* 0x0000000703027227 */ /* 0x000fe200078e0002 */
[----:B------:R-:W-:Y:S02]  /*1560*/  MOV R3, R4 ;  /* 0x0000000400037202 */ /* 0x000fe40000000f00 */
[----:B------:R-:W-:-:S03]  /*1570*/  IADD3 R7, PT, PT, R9, -R8, RZ ;  /* 0x8000000809077210 */ /* 0x000fc60007ffe0ff */
[----:B------:R-:W-:-:S04]  /*1580*/  IMAD.HI.U32 R2, R2, R3, RZ ;  /* 0x0000000302027227 */ /* 0x000fc800078e00ff */
[----:B------:R-:W-:-:S04]  /*1590*/  IMAD.MOV R4, RZ, RZ, -R2 ;  /* 0x000000ffff047224 */ /* 0x000fc800078e0a02 */
[----:B------:R-:W-:-:S05]  /*15a0*/  IMAD R3, R6, R4, R3 ;  /* 0x0000000406037224 */ /* 0x000fca00078e0203 */
[----:B------:R-:W-:-:S13]  /*15b0*/  ISETP.GT.U32.AND P2, PT, R6, R3, PT ;  /* 0x000000030600720c */ /* 0x000fda0003f44070 */
[-C--:B------:R-:W-:Y:S01]  /*15c0*/  @!P2 IADD3 R3, PT, PT, R3, -R6.reuse, RZ ;  /* 0x800000060303a210 */ /* 0x080fe20007ffe0ff */
[----:B------:R-:W-:Y:S01]  /*15d0*/  @!P2 VIADD R2, R2, 0x1 ;  /* 0x000000010202a836 */ /* 0x000fe20000000000 */
[----:B------:R-:W-:Y:S02]  /*15e0*/  ISETP.NE.AND P2, PT, R5, RZ, PT ;  /* 0x000000ff0500720c */ /* 0x000fe40003f45270 */
[----:B------:R-:W-:Y:S02]  /*15f0*/  ISETP.GE.U32.AND P1, PT, R3, R6, PT ;  /* 0x000000060300720c */ /* 0x000fe40003f26070 */
[----:B------:R-:W-:-:S04]  /*1600*/  LOP3.LUT R3, R8, R5, RZ, 0x3c, !PT ;  /* 0x0000000508037212 */ /* 0x000fc800078e3cff */
[----:B------:R-:W-:-:S07]  /*1610*/  ISETP.GE.AND P0, PT, R3, RZ, PT ;  /* 0x000000ff0300720c */ /* 0x000fce0003f06270 */
[----:B------:R-:W-:-:S05]  /*1620*/  @P1 IADD3 R2, PT, PT, R2, 0x1, RZ ;  /* 0x0000000102021810 */ /* 0x000fca0007ffe0ff */
[----:B------:R-:W-:Y:S02]  /*1630*/  IMAD.MOV.U32 R16, RZ, RZ, R2 ;  /* 0x000000ffff107224 */ /* 0x000fe400078e0002 */
[----:B------:R-:W0:Y:S03]  /*1640*/  LDC.64 R2, c[0x0][0x380] ;  /* 0x0000e000ff027b82 */ /* 0x000e260000000a00 */
[----:B------:R-:W-:Y:S02]  /*1650*/  @!P0 IADD3 R16, PT, PT, -R16, RZ, RZ ;  /* 0x000000ff10108210 */ /* 0x000fe40007ffe1ff */
[----:B------:R-:W-:-:S05]  /*1660*/  @!P2 LOP3.LUT R16, RZ, R5, RZ, 0x33, !PT ;  /* 0x00000005ff10a212 */ /* 0x000fca00078e33ff */
[----:B------:R-:W-:Y:S02]  /*1670*/  IMAD.MOV R6, RZ, RZ, -R16 ;  /* 0x000000ffff067224 */ /* 0x000fe400078e0a10 */
[----:B------:R-:W-:Y:S02]  /*1680*/  IMAD R4, R16, R5, R0 ;  /* 0x0000000510047224 */ /* 0x000fe400078e0200 */
[----:B------:R-:W-:-:S05]  /*1690*/  IMAD R0, R5, R6, R8 ;  /* 0x0000000605007224 */ /* 0x000fca00078e0208 */
[----:B------:R-:W-:-:S05]  /*16a0*/  IADD3 R5, PT, PT, R7, R4, R0 ;  /* 0x0000000407057210 */ /* 0x000fca0007ffe000 */
[----:B0-----:R-:W-:-:S05]  /*16b0*/  IMAD.WIDE R2, R5, 0x4, R2 ;  /* 0x0000000405027825 */ /* 0x001fca00078e0202 */
        /* <DEDUP_REMOVED lines=19> */
.L_x_23:
[----:B------:R-:W0:Y:S01]  /*17f0*/  LDC R16, c[0x0][0x3e4] ;  /* 0x0000f900ff107b82 */ /* 0x000e220000000800 */
[----:B------:R-:W-:Y:S01]  /*1800*/  BSSY.RECONVERGENT B1, `(.L_x_24) ;  /* 0x0000010000017945 */ /* 0x000fe20003800200 */
[----:B------:R-:W-:-:S06]  /*1810*/  IMAD.MOV.U32 R21, RZ, RZ, RZ ;  /* 0x000000ffff157224 */ /* 0x000fcc00078e00ff */
[----:B------:R-:W1:Y:S01]  /*1820*/  LDC.64 R2, c[0x0][0x3a8] ;  /* 0x0000ea00ff027b82 */ /* 0x000e620000000a00 */
[----:B0-----:R-:W-:-:S07]  /*1830*/  IADD3 R0, PT, PT, R16, -0x2, RZ ;  /* 0xfffffffe10007810 */ /* 0x001fce0007ffe0ff */
.L_x_25:
[----:B------:R-:W-:-:S05]  /*1840*/  IMAD.IADD R4, R21, 0x1, R0 ;  /* 0x0000000115047824 */ /* 0x000fca00078e0200 */
[----:B------:R-:W-:-:S04]  /*1850*/  LEA.HI R4, R4, R4, RZ, 0x1 ;  /* 0x0000000404047211 */ /* 0x000fc800078f08ff */
[----:B------:R-:W-:-:S05]  /*1860*/  SHF.R.S32.HI R25, RZ, 0x1, R4 ;  /* 0x00000001ff197819 */ /* 0x000fca0000011404 */
[----:B-1----:R-:W-:-:S06]  /*1870*/  IMAD.WIDE R22, R25, 0x4, R2 ;  /* 0x0000000419167825 */ /* 0x002fcc00078e0202 */
[----:B------:R-:W2:Y:S01]  /*1880*/  LDG.E.CONSTANT R22, desc[UR6][R22.64+0x4] ;  /* 0x0000040616167981 */ /* 0x000ea2000c1e9900 */
[----:B------:R-:W-:Y:S02]  /*1890*/  IADD3 R27, PT, PT, R21, 0x1, RZ ;  /* 0x00000001151b7810 */ /* 0x000fe40007ffe0ff */
[----:B--2---:R-:W-:-:S04]  /*18a0*/  FSETP.GEU.AND P0, PT, R5, R22, PT ;  /* 0x000000160500720b */ /* 0x004fc80003f0e000 */
[----:B------:R-:W-:-:S09]  /*18b0*/  SEL R0, R0, R25, P0 ;  /* 0x0000001900007207 */ /* 0x000fd20000000000 */
[----:B------:R-:W-:-:S05]  /*18c0*/  @!P0 IMAD.MOV R27, RZ, RZ, R21 ;  /* 0x000000ffff1b8224 */ /* 0x000fca00078e0215 */
[----:B------:R-:W-:Y:S02]  /*18d0*/  ISETP.GE.AND P0, PT, R27, R0, PT ;  /* 0x000000001b00720c */ /* 0x000fe40003f06270 */
[----:B------:R-:W-:-:S11]  /*18e0*/  MOV R21, R27 ;  /* 0x0000001b00157202 */ /* 0x000fd60000000f00 */
[----:B------:R-:W-:Y:S05]  /*18f0*/  @!P0 BRA `(.L_x_25) ;  /* 0xfffffffc00d08947 */ /* 0x000fea000383ffff */
[----:B------:R-:W-:Y:S05]  /*1900*/  BSYNC.RECONVERGENT B1 ;  /* 0x0000000000017941 */ /* 0x000fea0003800200 */
.L_x_24:
[----:B------:R-:W-:Y:S02]  /*1910*/  VIADD R16, R16, 0xffffffff ;  /* 0xffffffff10107836 */ /* 0x000fe40000000000 */
        /* <DEDUP_REMOVED lines=8> */
[----:B------:R0:W5:Y:S05]  /*19a0*/  LDG.E.CONSTANT R4, desc[UR6][R22.64] ;  /* 0x0000000616047981 */ /* 0x00016a000c1e9900 */
        /* <DEDUP_REMOVED lines=13> */
[----:B------:R-:W-:Y:S02]  /*1a80*/  MOV R0, R27 ;  /* 0x0000001b00007202 */ /* 0x000fe40000000f00 */
[----:B------:R-:W-:-:S07]  /*1a90*/  MOV R21, 0x1ab0 ;  /* 0x00001ab000157802 */ /* 0x000fce0000000f00 */
[----:B-----5:R-:W-:Y:S05]  /*1aa0*/  CALL.REL.NOINC `($__internal_0_$__cuda_sm3x_div_rn_noftz_f32_slowpath) ;  /* 0x00000020003c7944 */ /* 0x020fea0003c00000 */
.L_x_27:
[----:B------:R-:W-:Y:S05]  /*1ab0*/  BSYNC.RECONVERGENT B4 ;  /* 0x0000000000047941 */ /* 0x000fea0003800200 */
.L_x_26:
        /* <DEDUP_REMOVED lines=15> */
.L_x_28:
        /* <DEDUP_REMOVED lines=9> */
[----:B------:R-:W0:Y:S02]  /*1c40*/  LDCU UR4, c[0x0][0x3d4] ;  /* 0x00007a80ff0477ac */ /* 0x000e240008000800 */
[----:B0-----:R-:W-:-:S09]  /*1c50*/  UISETP.NE.AND UP0, UPT, UR4, 0x2, UPT ;  /* 0x000000020400788c */ /* 0x001fd2000bf05270 */
[----:B------:R-:W-:Y:S05]  /*1c60*/  BRA.U !UP0, `(.L_x_32) ;  /* 0x0000000108287547 */ /* 0x000fea000b800000 */
.L_x_30:
[----:B------:R-:W-:Y:S05]  /*1c70*/  BSYNC.RELIABLE B4 ;  /* 0x0000000000047941 */ /* 0x000fea0003800100 */
.L_x_29:
        /* <DEDUP_REMOVED lines=9> */
.L_x_32:
[----:B------:R-:W-:Y:S05]  /*1d10*/  BREAK.RELIABLE B4 ;  /* 0x0000000000047942 */ /* 0x000fea0003800100 */
        /* <DEDUP_REMOVED lines=13> */
[----:B------:R-:W-:-:S07]  /*1df0*/  MOV R21, 0x1e10 ;  /* 0x00001e1000157802 */ /* 0x000fce0000000f00 */
[----:B------:R-:W-:Y:S05]  /*1e00*/  CALL.REL.NOINC `($__internal_0_$__cuda_sm3x_div_rn_noftz_f32_slowpath) ;  /* 0x0000001c00647944 */ /* 0x000fea0003c00000 */
[----:B------:R-:W-:-:S07]  /*1e10*/  IMAD.MOV.U32 R2, RZ, RZ, R0 ;  /* 0x000000ffff027224 */ /* 0x000fce00078e0000 */
.L_x_34:
[----:B------:R-:W-:Y:S05]  /*1e20*/  BSYNC.RECONVERGENT B5 ;  /* 0x0000000000057941 */ /* 0x000fea0003800200 */
.L_x_33:
[----:B------:R-:W0:Y:S01]  /*1e30*/  LDC.64 R22, c[0x0][0x388] ;  /* 0x0000e200ff167b82 */ /* 0x000e220000000a00 */
[----:B------:R-:W-:Y:S01]  /*1e40*/  FADD.SAT R7, RZ, R2 ;  /* 0x00000002ff077221 */ /* 0x000fe20000002000 */
[----:B------:R-:W-:-:S03]  /*1e50*/  FMUL R21, R6, R3 ;  /* 0x0000000306157220 */ /* 0x000fc60000400000 */
[----:B------:R-:W-:-:S03]  /*1e60*/  FMUL R7, R6, R7 ;  /* 0x0000000706077220 */ /* 0x000fc60000400000 */
[----:B------:R-:W1:Y:S01]  /*1e70*/  LDC.64 R4, c[0x0][0x390] ;  /* 0x0000e400ff047b82 */ /* 0x000e620000000a00 */
[----:B0-----:R-:W-:-:S04]  /*1e80*/  IMAD.WIDE R22, R9, 0x4, R22 ;  /* 0x0000000409167825 */ /* 0x001fc800078e0216 */
[----:B------:R-:W-:-:S04]  /*1e90*/  FADD.SAT R9, -R2, 1 ;  /* 0x3f80000002097421 */ /* 0x000fc80000002100 */
[----:B------:R-:W-:Y:S01]  /*1ea0*/  FMUL R9, R6, R9 ;  /* 0x0000000906097220 */ /* 0x000fe20000400000 */
[----:B------:R-:W-:Y:S01]  /*1eb0*/  IMAD.WIDE R2, R19, 0x4, R22 ;  /* 0x0000000413027825 */ /* 0x000fe200078e0216 */
[----:B------:R0:W-:Y:S03]  /*1ec0*/  REDG.E.ADD.F32.FTZ.RN.STRONG.GPU desc[UR6][R22.64], R7 ;  /* 0x00000007160079a6 */ /* 0x0001e6000c12f306 */
[----:B-1----:R-:W-:Y:S01]  /*1ed0*/  IMAD.WIDE R4, R8, 0x4, R4 ;  /* 0x0000000408047825 */ /* 0x002fe200078e0204 */
[----:B------:R0:W-:Y:S04]  /*1ee0*/  REDG.E.ADD.F32.FTZ.RN.STRONG.GPU desc[UR6][R2.64], R9 ;  /* 0x00000009020079a6 */ /* 0x0001e8000c12f306 */
[----:B------:R0:W-:Y:S01]  /*1ef0*/  REDG.E.ADD.F32.FTZ.RN.STRONG.GPU desc[UR6][R4.64], R21 ;  /* 0x00000015040079a6 */ /* 0x0001e2000c12f306 */
[----:B------:R-:W-:Y:S05]  /*1f00*/  BRA `(.L_x_22) ;  /* 0x0000000000187947 */ /* 0x000fea0003800000 */
.L_x_31:
[----:B------:R-:W0:Y:S01]  /*1f10*/  LDC.64 R2, c[0x0][0x390] ;  /* 0x0000e400ff027b82 */ /* 0x000e220000000a00 */
[----:B------:R-:W-:Y:S01]  /*1f20*/  FMUL R5, R6, R21 ;  /* 0x0000001506057220 */ /* 0x000fe20000400000 */
[----:B0-----:R-:W-:-:S05]  /*1f30*/  IMAD.WIDE R2, R8, 0x4, R2 ;  /* 0x0000000408027825 */ /* 0x001fca00078e0202 */
[----:B------:R1:W-:Y:S01]  /*1f40*/  REDG.E.ADD.F32.FTZ.RN.STRONG.GPU desc[UR6][R2.64], R5 ;  /* 0x00000005020079a6 */ /* 0x0003e2000c12f306 */
[----:B------:R-:W0:Y:S02]  /*1f50*/  F2F.F64.F32 R6, R6 ;  /* 0x0000000600067310 */ /* 0x000e240000201800 */
[----:B01----:R-:W-:-:S11]  /*1f60*/  DADD R12, R12, R6 ;  /* 0x000000000c0c7229 */ /* 0x003fd60000000006 */
.L_x_22:
[----:B------:R-:W-:Y:S05]  /*1f70*/  BSYNC.RECONVERGENT B3 ;  /* 0x0000000000037941 */ /* 0x000fea0003800200 */
.L_x_21:
[----:B------:R-:W-:-:S04]  /*1f80*/  IADD3 R11, PT, PT, R17, R11, RZ ;  /* 0x0000000b110b7210 */ /* 0x000fc80007ffe0ff */
[----:B------:R-:W-:-:S13]  /*1f90*/  ISETP.GE.AND P0, PT, R11, R18, PT ;  /* 0x000000120b00720c */ /* 0x000fda0003f06270 */
[----:B------:R-:W-:Y:S05]  /*1fa0*/  @!P0 BRA `(.L_x_3) ;  /* 0xfffffff000748947 */ /* 0x000fea000383ffff */
[----:B------:R-:W-:Y:S05]  /*1fb0*/  BRA `(.L_x_1) ;  /* 0x0000001800d07947 */ /* 0x000fea0003800000 */
.L_x_2:
[----:B------:R-:W-:Y:S02]  /*1fc0*/  ISETP.GT.AND P0, PT, R4, 0x2, PT ;  /* 0x000000020400780c */ /* 0x000fe40003f04270 */
[----:B------:R-:W-:-:S11]  /*1fd0*/  CS2R R12, SRZ ;  /* 0x00000000000c7805 */ /* 0x000fd6000001ff00 */
[----:B------:R-:W-:Y:S05]  /*1fe0*/  @P0 BRA `(.L_x_35) ;  /* 0x0000000c002c0947 */ /* 0x000fea0003800000 */
.L_x_48:
[----:B------:R-:W-:Y:S02]  /*1ff0*/  IABS R0, R19 ;  /* 0x0000001300007213 */ /* 0x000fe40000000000 */
[----:B01----:R-:W-:Y:S02]  /*2000*/  IABS R7, R11 ;  /* 0x0000000b00077213 */ /* 0x003fe40000000000 */
[----:B------:R-:W0:Y:S01]  /*2010*/  I2F.RP R4, R0 ;  /* 0x0000000000047306 */ /* 0x000e220000209400 */
[----:B------:R-:W-:Y:S02]  /*2020*/  IABS R8, R19 ;  /* 0x0000001300087213 */ /* 0x000fe40000000000 */
[----:B------:R-:W-:-:S05]  /*2030*/  IABS R16, R20 ;  /* 0x0000001400107213 */ /* 0x000fca0000000000 */
[----:B------:R-:W-:Y:S01]  /*2040*/  IMAD.MOV R16, RZ, RZ, -R16 ;  /* 0x000000ffff107224 */ /* 0x000fe200078e0a10 */
[----:B0-----:R-:W0:Y:S02]  /*2050*/  MUFU.RCP R4, R4 ;  /* 0x0000000400047308 */ /* 0x001e240000001000 */
[----:B0-----:R-:W-:Y:S01]  /*2060*/  VIADD R2, R4, 0xffffffe ;  /* 0x0ffffffe04027836 */ /* 0x001fe20000000000 */
[----:B------:R-:W-:-:S05]  /*2070*/  IABS R4, R20 ;  /* 0x0000001400047213 */ /* 0x000fca0000000000 */
[----:B------:R0:W1:Y:S02]  /*2080*/  F2I.FTZ.U32.TRUNC.NTZ R3, R2 ;  /* 0x0000000200037305 */ /* 0x000064000021f000 */
[----:B0-----:R-:W-:Y:S01]  /*2090*/  IMAD.MOV.U32 R2, RZ, RZ, RZ ;  /* 0x000000ffff027224 */ /* 0x001fe200078e00ff */
[----:B-1----:R-:W-:-:S05]  /*20a0*/  IADD3 R5, PT, PT, RZ, -R3, RZ ;  /* 0x80000003ff057210 */ /* 0x002fca0007ffe0ff */
[----:B------:R-:W-:-:S04]  /*20b0*/  IMAD R5, R5, R0, RZ ;  /* 0x0000000005057224 */ /* 0x000fc800078e02ff */
[----:B------:R-:W-:Y:S01]  /*20c0*/  IMAD.HI.U32 R6, R3, R5, R2 ;  /* 0x0000000503067227 */ /* 0x000fe200078e0002 */
[----:B------:R-:W-:-:S03]  /*20d0*/  MOV R3, R7 ;  /* 0x0000000700037202 */ /* 0x000fc60000000f00 */
[----:B------:R-:W-:Y:S02]  /*20e0*/  IMAD.MOV R5, RZ, RZ, -R8 ;  /* 0x000000ffff057224 */ /* 0x000fe400078e0a08 */
[----:B------:R-:W-:Y:S02]  /*20f0*/  IMAD.HI.U32 R2, R6, R3, RZ ;  /* 0x0000000306027227 */ /* 0x000fe400078e00ff */
[----:B------:R-:W0:Y:S02]  /*2100*/  I2F.RP R6, R4 ;  /* 0x0000000400067306 */ /* 0x000e240000209400 */
        /* <DEDUP_REMOVED lines=12> */
[----:B------:R-:W-:Y:S01]  /*21d0*/  @P1 VIADD R2, R2, 0x1 ;  /* 0x0000000102021836 */ /* 0x000fe20000000000 */
[----:B------:R-:W0:Y:S05]  /*21e0*/  F2I.FTZ.U32.TRUNC.NTZ R3, R3 ;  /* 0x0000000300037305 */ /* 0x000e2a000021f000 */
[----:B------:R-:W-:Y:S02]  /*21f0*/  @!P0 IADD3 R2, PT, PT, -R2, RZ, RZ ;  /* 0x000000ff02028210 */ /* 0x000fe40007ffe1ff */
[----:B------:R-:W-:Y:S02]  /*2200*/  @!P2 LOP3.LUT R2, RZ, R19, RZ, 0x33, !PT ;  /* 0x00000013ff02a212 */ /* 0x000fe400078e33ff */
[----:B------:R-:W-:-:S03]  /*2210*/  ISETP.NE.AND P2, PT, R20, RZ, PT ;  /* 0x000000ff1400720c */ /* 0x000fc60003f45270 */
[----:B------:R-:W-:Y:S02]  /*2220*/  IMAD R0, R19, R2, RZ ;  /* 0x0000000213007224 */ /* 0x000fe400078e02ff */
[----:B------:R-:W-:Y:S02]  /*2230*/  HFMA2 R2, -RZ, RZ, 0, 0 ;  /* 0x00000000ff027431 */ /* 0x000fe400000001ff */
[----:B0-----:R-:W-:Y:S01]  /*2240*/  IMAD.MOV R9, RZ, RZ, -R3 ;  /* 0x000000ffff097224 */ /* 0x001fe200078e0a03 */
[----:B------:R-:W-:-:S03]  /*2250*/  IADD3 R7, PT, PT, -R0, R11, RZ ;  /* 0x0000000b00077210 */ /* 0x000fc60007ffe1ff */
[----:B------:R-:W-:Y:S01]  /*2260*/  IMAD R9, R9, R4, RZ ;  /* 0x0000000409097224 */ /* 0x000fe200078e02ff */
[----:B------:R-:W-:-:S03]  /*2270*/  IABS R6, R7 ;  /* 0x0000000700067213 */ /* 0x000fc60000000000 */
[----:B------:R-:W-:Y:S01]  /*2280*/  IMAD.HI.U32 R2, R3, R9, R2 ;  /* 0x0000000903027227 */ /* 0x000fe200078e0002 */
[----:B------:R-:W-:Y:S01]  /*2290*/  ISETP.GE.AND P1, PT, R7, RZ, PT ;  /* 0x000000ff0700720c */ /* 0x000fe20003f26270 */
[----:B------:R-:W0:Y:S01]  /*22a0*/  I2F.RP R9, R8 ;  /* 0x0000000800097306 */ /* 0x000e220000209400 */
[----:B------:R-:W-:Y:S02]  /*22b0*/  MOV R3, R6 ;  /* 0x0000000600037202 */ /* 0x000fe40000000f00 */
[----:B------:R-:W-:-:S03]  /*22c0*/  MOV R6, R16 ;  /* 0x0000001000067202 */ /* 0x000fc60000000f00 */
[----:B------:R-:W-:-:S04]  /*22d0*/  IMAD.HI.U32 R2, R2, R3, RZ ;  /* 0x0000000302027227 */ /* 0x000fc800078e00ff */
[----:B------:R-:W-:Y:S01]  /*22e0*/  IMAD R6, R2, R6, R3 ;  /* 0x0000000602067224 */ /* 0x000fe200078e0203 */
[----:B0-----:R-:W0:Y:S04]  /*22f0*/  MUFU.RCP R9, R9 ;  /* 0x0000000900097308 */ /* 0x001e280000001000 */
[----:B------:R-:W-:-:S13]  /*2300*/  ISETP.GT.U32.AND P0, PT, R4, R6, PT ;  /* 0x000000060400720c */ /* 0x000fda0003f04070 */
[----:B------:R-:W-:Y:S01]  /*2310*/  @!P0 IMAD.IADD R6, R6, 0x1, -R4 ;  /* 0x0000000106068824 */ /* 0x000fe200078e0a04 */
[----:B0-----:R-:W-:-:S04]  /*2320*/  IADD3 R2, PT, PT, R9, 0xffffffe, RZ ;  /* 0x0ffffffe09027810 */ /* 0x001fc80007ffe0ff */
[----:B------:R-:W-:Y:S01]  /*2330*/  ISETP.GT.U32.AND P0, PT, R4, R6, PT ;  /* 0x000000060400720c */ /* 0x000fe20003f04070 */
[----:B------:R0:W1:Y:S02]  /*2340*/  F2I.FTZ.U32.TRUNC.NTZ R3, R2 ;  /* 0x0000000200037305 */ /* 0x000064000021f000 */
[----:B0-----:R-:W-:-:S10]  /*2350*/  HFMA2 R2, -RZ, RZ, 0, 0 ;  /* 0x00000000ff027431 */ /* 0x001fd400000001ff */
[----:B------:R-:W-:Y:S01]  /*2360*/  @!P0 IADD3 R6, PT, PT, R6, -R4, RZ ;  /* 0x8000000406068210 */ /* 0x000fe20007ffe0ff */
[----:B-1----:R-:W-:-:S03]  /*2370*/  IMAD.MOV R9, RZ, RZ, -R3 ;  /* 0x000000ffff097224 */ /* 0x002fc600078e0a03 */
[----:B------:R-:W-:Y:S02]  /*2380*/  @!P1 IADD3 R6, PT, PT, -R6, RZ, RZ ;  /* 0x000000ff06069210 */ /* 0x000fe40007ffe1ff */
[----:B------:R-:W-:Y:S01]  /*2390*/  @!P2 LOP3.LUT R6, RZ, R20, RZ, 0x33, !PT ;  /* 0x00000014ff06a212 */ /* 0x000fe200078e33ff */
[----:B------:R-:W-:-:S03]  /*23a0*/  IMAD R9, R9, R8, RZ ;  /* 0x0000000809097224 */ /* 0x000fc600078e02ff */
[----:B------:R-:W-:Y:S01]  /*23b0*/  IABS R4, R6 ;  /* 0x0000000600047213 */ /* 0x000fe20000000000 */
[----:B------:R-:W-:-:S04]  /*23c0*/  IMAD.HI.U32 R2, R3, R9, R2 ;  /* 0x0000000903027227 */ /* 0x000fc800078e0002 */
[----:B------:R-:W-:-:S04]  /*23d0*/  IMAD.MOV.U32 R3, RZ, RZ, R4 ;  /* 0x000000ffff037224 */ /* 0x000fc800078e0004 */
[----:B------:R-:W-:-:S05]  /*23e0*/  IMAD.HI.U32 R2, R2, R3, RZ ;  /* 0x0000000302027227 */ /* 0x000fca00078e00ff */
[----:B------:R-:W-:-:S05]  /*23f0*/  IADD3 R4, PT, PT, -R2, RZ, RZ ;  /* 0x000000ff02047210 */ /* 0x000fca0007ffe1ff */
        /* <DEDUP_REMOVED lines=8> */
[----:B------:R-:W-:-:S04]  /*2480*/  @P1 IADD3 R2, PT, PT, R2, 0x1, RZ ;  /* 0x0000000102021810 */ /* 0x000fc80007ffe0ff */
[----:B------:R-:W-:Y:S02]  /*2490*/  MOV R16, R2 ;  /* 0x0000000200107202 */ /* 0x000fe40000000f00 */
[----:B------:R-:W0:Y:S03]  /*24a0*/  LDC.64 R2, c[0x0][0x380] ;  /* 0x0000e000ff027b82 */ /* 0x000e260000000a00 */
[----:B------:R-:W-:Y:S01]  /*24b0*/  @!P0 IMAD.MOV R16, RZ, RZ, -R16 ;  /* 0x000000ffff108224 */ /* 0x000fe200078e0a10 */
[----:B------:R-:W-:-:S04]  /*24c0*/  @!P2 LOP3.LUT R16, RZ, R5, RZ, 0x33, !PT ;  /* 0x00000005ff10a212 */ /* 0x000fc800078e33ff */
[C---:B------:R-:W-:Y:S01]  /*24d0*/  IADD3 R8, PT, PT, -R16.reuse, RZ, RZ ;  /* 0x000000ff10087210 */ /* 0x040fe20007ffe1ff */
[----:B------:R-:W-:-:S04]  /*24e0*/  IMAD R4, R16, R5, R0 ;  /* 0x0000000510047224 */ /* 0x000fc800078e0200 */
[----:B------:R-:W-:Y:S01]  /*24f0*/  IMAD R0, R5, R8, R6 ;  /* 0x0000000805007224 */ /* 0x000fe200078e0206 */
[----:B------:R-:W-:-:S04]  /*2500*/  IADD3 R5, PT, PT, R7, -R6, RZ ;  /* 0x8000000607057210 */ /* 0x000fc80007ffe0ff */
        /* <DEDUP_REMOVED lines=8> */
[----:B------:R-:W-:-:S05]  /*2590*/  I2FP.F32.S32 R0, R16 ;  /* 0x0000001000007245 */ /* 0x000fca0000201400 */
[----:B------:R-:W-:-:S04]  /*25a0*/  FADD R0, R0, 0.5 ;  /* 0x3f00000000007421 */ /* 0x000fc80000000000 */
[----:B0-----:R-:W-:-:S05]  /*25b0*/  FFMA R3, R0, -1.6000000238418579102, R3 ;  /* 0xbfcccccd00037823 */ /* 0x001fca0000000003 */
        /* <DEDUP_REMOVED lines=9> */
.L_x_38:
[----:B------:R-:W0:Y:S08]  /*2650*/  LDC R25, c[0x0][0x3e4] ;  /* 0x0000f900ff197b82 */ /* 0x000e300000000800 */
[----:B------:R-:W0:Y:S08]  /*2660*/  LDC.64 R8, c[0x0][0x3a8] ;  /* 0x0000ea00ff087b82 */ /* 0x000e300000000a00 */
[----:B------:R-:W1:Y:S01]  /*2670*/  LDC.64 R22, c[0x0][0x3a8] ;  /* 0x0000ea00ff167b82 */ /* 0x000e620000000a00 */
[----:B0-----:R-:W-:-:S05]  /*2680*/  IMAD.WIDE R8, R25, 0x4, R8 ;  /* 0x0000000419087825 */ /* 0x001fca00078e0208 */
[----:B------:R0:W2:Y:S04]  /*2690*/  LDG.E.CONSTANT R21, desc[UR6][R8.64+-0x4] ;  /* 0xfffffc0608157981 */ /* 0x0000a8000c1e9900 */
[----:B-1----:R1:W2:Y:S01]  /*26a0*/  LDG.E.CONSTANT R26, desc[UR6][R22.64] ;  /* 0x00000006161a7981 */ /* 0x0022a2000c1e9900 */
[----:B0-----:R-:W0:Y:S08]  /*26b0*/  LDC.64 R8, c[0x0][0x3a0] ;  /* 0x0000e800ff087b82 */ /* 0x001e300000000a00 */
[----:B-1----:R-:W1:Y:S01]  /*26c0*/  LDC.64 R22, c[0x0][0x3a0] ;  /* 0x0000e800ff167b82 */ /* 0x002e620000000a00 */
[----:B0-----:R-:W-:-:S06]  /*26d0*/  IMAD.WIDE R8, R25, 0x4, R8 ;  /* 0x0000000419087825 */ /* 0x001fcc00078e0208 */
[----:B------:R0:W5:Y:S04]  /*26e0*/  LDG.E.CONSTANT R8, desc[UR6][R8.64+-0x4] ;  /* 0xfffffc0608087981 */ /* 0x000168000c1e9900 */
[----:B-1----:R0:W5:Y:S01]  /*26f0*/  LDG.E.CONSTANT R9, desc[UR6][R22.64] ;  /* 0x0000000616097981 */ /* 0x002162000c1e9900 */
        /* <DEDUP_REMOVED lines=12> */
[----:B------:R-:W-:-:S07]  /*27c0*/  MOV R21, 0x27e0 ;  /* 0x000027e000157802 */ /* 0x000fce0000000f00 */
[----:B-----5:R-:W-:Y:S05]  /*27d0*/  CALL.REL.NOINC `($__internal_0_$__cuda_sm3x_div_rn_noftz_f32_slowpath) ;  /* 0x0000001000f07944 */ /* 0x020fea0003c00000 */
[----:B------:R-:W-:-:S07]  /*27e0*/  IMAD.MOV.U32 R2, RZ, RZ, R0 ;  /* 0x000000ffff027224 */ /* 0x000fce00078e0000 */
.L_x_40:
[----:B------:R-:W-:Y:S05]  /*27f0*/  BSYNC.RECONVERGENT B4 ;  /* 0x0000000000047941 */ /* 0x000fea0003800200 */
.L_x_39:
[----:B------:R-:W-:Y:S01]  /*2800*/  FADD.SAT R2, RZ, R2 ;  /* 0x00000002ff027221 */ /* 0x000fe20000002000 */
[----:B-----5:R-:W-:Y:S01]  /*2810*/  FADD R8, -R9, R8 ;  /* 0x0000000809087221 */ /* 0x020fe20000000100 */
[----:B------:R-:W0:Y:S03]  /*2820*/  LDC.64 R28, c[0x0][0x390] ;  /* 0x0000e400ff1c7b82 */ /* 0x000e260000000a00 */
[----:B------:R-:W-:-:S04]  /*2830*/  FFMA R8, R2, R8, R9 ;  /* 0x0000000802087223 */ /* 0x000fc80000000009 */
[----:B------:R-:W-:-:S04]  /*2840*/  FMUL R8, R8, UR10 ;  /* 0x0000000a08087c20 */ /* 0x000fc80008400000 */
[----:B------:R-:W-:-:S05]  /*2850*/  FADD R9, R3, -R8 ;  /* 0x8000000803097221 */ /* 0x000fca0000000000 */
[----:B------:R-:W-:-:S13]  /*2860*/  FSETP.GTU.AND P0, PT, R9, UR11, PT ;  /* 0x0000000b09007c0b */ /* 0x000fda000bf0c000 */
[----:B------:R-:W-:Y:S05]  /*2870*/  @P0 BRA `(.L_x_41) ;  /* 0x0000000000180947 */ /* 0x000fea0003800000 */
[----:B0-----:R-:W-:-:S04]  /*2880*/  IMAD.WIDE R6, R6, 0x4, R28 ;  /* 0x0000000406067825 */ /* 0x001fc800078e021c */
[----:B------:R-:W-:-:S05]  /*2890*/  FMUL R3, R4, R3 ;  /* 0x0000000304037220 */ /* 0x000fca0000400000 */
[----:B------:R2:W-:Y:S01]  /*28a0*/  REDG.E.ADD.F32.FTZ.RN.STRONG.GPU desc[UR6][R6.64], R3 ;  /* 0x00000003060079a6 */ /* 0x0005e2000c12f306 */
[----:B------:R-:W0:Y:S02]  /*28b0*/  F2F.F64.F32 R4, R4 ;  /* 0x0000000400047310 */ /* 0x000e240000201800 */
[----:B0-----:R-:W-:Y:S01]  /*28c0*/  DADD R12, R12, R4 ;  /* 0x000000000c0c7229 */ /* 0x001fe20000000004 */
[----:B--2---:R-:W-:Y:S10]  /*28d0*/  BRA `(.L_x_37) ;  /* 0x0000000000dc7947 */ /* 0x004ff40003800000 */
.L_x_41:
[----:B------:R-:W2:Y:S01]  /*28e0*/  LDG.E.CONSTANT R0, desc[UR6][R14.64+-0x4] ;  /* 0xfffffc060e007981 */ /* 0x000ea2000c1e9900 */
[----:B------:R-:W1:Y:S01]  /*28f0*/  LDC.64 R30, c[0x0][0x388] ;  /* 0x0000e200ff1e7b82 */ /* 0x000e620000000a00 */
[----:B------:R-:W-:Y:S01]  /*2900*/  BSSY.RELIABLE B4, `(.L_x_42) ;  /* 0x0000010000047945 */ /* 0x000fe20003800100 */
[----:B--2---:R-:W-:-:S13]  /*2910*/  FSETP.GE.AND P0, PT, R9, R0, PT ;  /* 0x000000000900720b */ /* 0x004fda0003f06000 */
[----:B-1----:R-:W-:Y:S05]  /*2920*/  @P0 BRA `(.L_x_43) ;  /* 0x0000000000340947 */ /* 0x002fea0003800000 */
[----:B------:R-:W1:Y:S02]  /*2930*/  LDC.64 R2, c[0x0][0x3b0] ;  /* 0x0000ec00ff027b82 */ /* 0x000e640000000a00 */
[----:B-1----:R-:W2:Y:S02]  /*2940*/  LDG.E.CONSTANT R0, desc[UR6][R2.64] ;  /* 0x0000000602007981 */ /* 0x002ea4000c1e9900 */
[----:B--2---:R-:W-:-:S13]  /*2950*/  FSETP.GEU.AND P0, PT, R9, R0, PT ;  /* 0x000000000900720b */ /* 0x004fda0003f0e000 */
[----:B------:R-:W-:Y:S05]  /*2960*/  @!P0 BREAK.RELIABLE B4 ;  /* 0x0000000000048942 */ /* 0x000fea0003800100 */
[----:B------:R-:W-:Y:S05]  /*2970*/  @P0 BRA `(.L_x_44) ;  /* 0x0000000000180947 */ /* 0x000fea0003800000 */
[----:B0-----:R-:W-:-:S04]  /*2980*/  IMAD.WIDE R6, R6, 0x4, R28 ;  /* 0x0000000406067825 */ /* 0x001fc800078e021c */
[----:B------:R-:W-:-:S05]  /*2990*/  FMUL R9, R4, R9 ;  /* 0x0000000904097220 */ /* 0x000fca0000400000 */
[----:B------:R0:W-:Y:S01]  /*29a0*/  REDG.E.ADD.F32.FTZ.RN.STRONG.GPU desc[UR6][R6.64], R9 ;  /* 0x00000009060079a6 */ /* 0x0001e2000c12f306 */
[----:B------:R-:W1:Y:S02]  /*29b0*/  F2F.F64.F32 R4, R4 ;  /* 0x0000000400047310 */ /* 0x000e640000201800 */
[----:B-1----:R-:W-:Y:S01]  /*29c0*/  DADD R12, R12, R4 ;  /* 0x000000000c0c7229 */ /* 0x002fe20000000004 */
[----:B0-----:R-:W-:Y:S10]  /*29d0*/  BRA `(.L_x_37) ;  /* 0x00000000009c7947 */ /* 0x001ff40003800000 */
.L_x_44:
[----:B------:R-:W-:-:S09]  /*29e0*/  UISETP.NE.AND UP0, UPT, UR9, 0x2, UPT ;  /* 0x000000020900788c */ /* 0x000fd2000bf05270 */
[----:B------:R-:W-:Y:S05]  /*29f0*/  BRA.U !UP0, `(.L_x_45) ;  /* 0x0000000108207547 */ /* 0x000fea000b800000 */
.L_x_43:
[----:B------:R-:W-:Y:S05]  /*2a00*/  BSYNC.RELIABLE B4 ;  /* 0x0000000000047941 */ /* 0x000fea0003800100 */
.L_x_42:
[----:B------:R-:W-:Y:S01]  /*2a10*/  IADD3 R5, PT, PT, R5, R6, R10 ;  /* 0x0000000605057210 */ /* 0x000fe20007ffe00a */
[----:B0-----:R-:W-:-:S04]  /*2a20*/  IMAD.WIDE R6, R6, 0x4, R28 ;  /* 0x0000000406067825 */ /* 0x001fc800078e021c */
[----:B------:R-:W-:Y:S01]  /*2a30*/  FMUL R3, R4, R8 ;  /* 0x0000000804037220 */ /* 0x000fe20000400000 */
[----:B------:R-:W-:-:S05]  /*2a40*/  IMAD.WIDE R30, R5, 0x4, R30 ;  /* 0x00000004051e7825 */ /* 0x000fca00078e021e */
[----:B------:R0:W-:Y:S04]  /*2a50*/  REDG.E.ADD.F32.FTZ.RN.STRONG.GPU desc[UR6][R30.64], R4 ;  /* 0x000000041e0079a6 */ /* 0x0001e8000c12f306 */
[----:B------:R0:W-:Y:S01]  /*2a60*/  REDG.E.ADD.F32.FTZ.RN.STRONG.GPU desc[UR6][R6.64], R3 ;  /* 0x00000003060079a6 */ /* 0x0001e2000c12f306 */
[----:B------:R-:W-:Y:S05]  /*2a70*/  BRA `(.L_x_37) ;  /* 0x0000000000747947 */ /* 0x000fea0003800000 */
.L_x_45:
[----:B------:R-:W-:Y:S05]  /*2a80*/  BREAK.RELIABLE B4 ;  /* 0x0000000000047942 */ /* 0x000fea0003800100 */
[----:B------:R-:W2:Y:S01]  /*2a90*/  LDG.E.CONSTANT R2, desc[UR6][R2.64+0x4] ;  /* 0x0000040602027981 */ /* 0x000ea2000c1e9900 */
[----:B------:R-:W-:Y:S01]  /*2aa0*/  BSSY.RECONVERGENT B5, `(.L_x_46) ;  /* 0x000000f000057945 */ /* 0x000fe20003800200 */
[----:B--2---:R-:W-:Y:S01]  /*2ab0*/  FADD R0, -R0, R2 ;  /* 0x0000000200007221 */ /* 0x004fe20000000100 */
[----:B------:R-:W-:-:S04]  /*2ac0*/  FADD R26, R2, -R9 ;  /* 0x80000009021a7221 */ /* 0x000fc80000000000 */
[----:B------:R-:W-:-:S04]  /*2ad0*/  FMNMX R21, R0, 9.9999999600419720025e-13, !PT ;  /* 0x2b8cbccc00157809 */ /* 0x000fc80007800000 */
[----:B------:R-:W1:Y:S08]  /*2ae0*/  MUFU.RCP R0, R21 ;  /* 0x0000001500007308 */ /* 0x000e700000001000 */
[----:B------:R-:W2:Y:S01]  /*2af0*/  FCHK P0, R26, R21 ;  /* 0x000000151a007302 */ /* 0x000ea20000000000 */
[----:B-1----:R-:W-:-:S04]  /*2b00*/  FFMA R5, -R21, R0, 1 ;  /* 0x3f80000015057423 */ /* 0x002fc80000000100 */
[----:B------:R-:W-:-:S04]  /*2b10*/  FFMA R0, R0, R5, R0 ;  /* 0x0000000500007223 */ /* 0x000fc80000000000 */
[----:B------:R-:W-:-:S04]  /*2b20*/  FFMA R5, R0, R26, RZ ;  /* 0x0000001a00057223 */ /* 0x000fc800000000ff */
[----:B------:R-:W-:-:S04]  /*2b30*/  FFMA R16, -R21, R5, R26 ;  /* 0x0000000515107223 */ /* 0x000fc8000000011a */
[----:B------:R-:W-:Y:S01]  /*2b40*/  FFMA R0, R0, R16, R5 ;  /* 0x0000001000007223 */ /* 0x000fe20000000005 */
[----:B--2---:R-:W-:Y:S06]  /*2b50*/  @!P0 BRA `(.L_x_47) ;  /* 0x00000000000c8947 */ /* 0x004fec0003800000 */
[----:B------:R-:W-:Y:S02]  /*2b60*/  MOV R0, R21 ;  /* 0x0000001500007202 */ /* 0x000fe40000000f00 */
[----:B------:R-:W-:-:S07]  /*2b70*/  MOV R21, 0x2b90 ;  /* 0x00002b9000157802 */ /* 0x000fce0000000f00 */
[----:B0-----:R-:W-:Y:S05]  /*2b80*/  CALL.REL.NOINC `($__internal_0_$__cuda_sm3x_div_rn_noftz_f32_slowpath) ;  /* 0x0000001000047944 */ /* 0x001fea0003c00000 */
.L_x_47:
[----:B------:R-:W-:Y:S05]  /*2b90*/  BSYNC.RECONVERGENT B5 ;  /* 0x0000000000057941 */ /* 0x000fea0003800200 */
.L_x_46:
[----:B------:R-:W-:-:S04]  /*2ba0*/  IMAD.WIDE R30, R7, 0x4, R30 ;  /* 0x00000004071e7825 */ /* 0x000fc800078e021e */
[----:B------:R-:W-:Y:S01]  /*2bb0*/  FADD.SAT R3, RZ, R0 ;  /* 0x00000000ff037221 */ /* 0x000fe20000002000 */
[----:B------:R-:W-:Y:S01]  /*2bc0*/  FADD.SAT R5, -R0, 1 ;  /* 0x3f80000000057421 */ /* 0x000fe20000002100 */
[----:B------:R-:W-:Y:S01]  /*2bd0*/  FMUL R21, R4, R8 ;  /* 0x0000000804157220 */ /* 0x000fe20000400000 */
[----:B0-----:R-:W-:-:S04]  /*2be0*/  IMAD.WIDE R6, R6, 0x4, R28 ;  /* 0x0000000406067825 */ /* 0x001fc800078e021c */
[C---:B------:R-:W-:Y:S01]  /*2bf0*/  FMUL R9, R4.reuse, R3 ;  /* 0x0000000304097220 */ /* 0x040fe20000400000 */
[----:B------:R-:W-:Y:S01]  /*2c00*/  FMUL R5, R4, R5 ;  /* 0x0000000504057220 */ /* 0x000fe20000400000 */
[----:B------:R-:W-:-:S03]  /*2c10*/  IMAD.WIDE R2, R19, 0x4, R30 ;  /* 0x0000000413027825 */ /* 0x000fc600078e021e */
[----:B------:R1:W-:Y:S04]  /*2c20*/  REDG.E.ADD.F32.FTZ.RN.STRONG.GPU desc[UR6][R30.64], R9 ;  /* 0x000000091e0079a6 */ /* 0x0003e8000c12f306 */
[----:B------:R1:W-:Y:S04]  /*2c30*/  REDG.E.ADD.F32.FTZ.RN.STRONG.GPU desc[UR6][R2.64], R5 ;  /* 0x00000005020079a6 */ /* 0x0003e8000c12f306 */
[----:B------:R1:W-:Y:S02]  /*2c40*/  REDG.E.ADD.F32.FTZ.RN.STRONG.GPU desc[UR6][R6.64], R21 ;  /* 0x00000015060079a6 */ /* 0x0003e4000c12f306 */
.L_x_37:
[----:B------:R-:W-:Y:S05]  /*2c50*/  BSYNC.RECONVERGENT B3 ;  /* 0x0000000000037941 */ /* 0x000fea0003800200 */
.L_x_36:
[----:B------:R-:W-:-:S04]  /*2c60*/  IADD3 R11, PT, PT, R17, R11, RZ ;  /* 0x0000000b110b7210 */ /* 0x000fc80007ffe0ff */
[----:B------:R-:W-:-:S13]  /*2c70*/  ISETP.GE.AND P0, PT, R11, R18, PT ;  /* 0x000000120b00720c */ /* 0x000fda0003f06270 */
[----:B------:R-:W-:Y:S05]  /*2c80*/  @!P0 BRA `(.L_x_48) ;  /* 0xfffffff000d88947 */ /* 0x000fea000383ffff */
[----:B------:R-:W-:Y:S05]  /*2c90*/  BRA `(.L_x_1) ;  /* 0x0000000c00987947 */ /* 0x000fea0003800000 */
.L_x_35:
[----:B------:R-:W-:Y:S02]  /*2ca0*/  IABS R0, R19 ;  /* 0x0000001300007213 */ /* 0x000fe40000000000 */
[----:B--2---:R-:W-:Y:S02]  /*2cb0*/  IABS R7, R11 ;  /* 0x0000000b00077213 */ /* 0x004fe40000000000 */
[----:B0-----:R-:W0:Y:S01]  /*2cc0*/  I2F.RP R4, R0 ;  /* 0x0000000000047306 */ /* 0x001e220000209400 */
[----:B------:R-:W-:Y:S02]  /*2cd0*/  IABS R8, R19 ;  /* 0x0000001300087213 */ /* 0x000fe40000000000 */
[----:B------:R-:W-:-:S04]  /*2ce0*/  IABS R21, R20 ;  /* 0x0000001400157213 */ /* 0x000fc80000000000 */
[----:B------:R-:W-:Y:S01]  /*2cf0*/  IADD3 R21, PT, PT, RZ, -R21, RZ ;  /* 0x80000015ff157210 */ /* 0x000fe20007ffe0ff */
[----:B0-----:R-:W0:Y:S02]  /*2d00*/  MUFU.RCP R4, R4 ;  /* 0x0000000400047308 */ /* 0x001e240000001000 */
[----:B0-----:R-:W-:Y:S01]  /*2d10*/  VIADD R2, R4, 0xffffffe ;  /* 0x0ffffffe04027836 */ /* 0x001fe20000000000 */
[----:B------:R-:W-:-:S05]  /*2d20*/  IABS R4, R20 ;  /* 0x0000001400047213 */ /* 0x000fca0000000000 */
[----:B------:R0:W1:Y:S02]  /*2d30*/  F2I.FTZ.U32.TRUNC.NTZ R3, R2 ;  /* 0x0000000200037305 */ /* 0x000064000021f000 */
[----:B0-----:R-:W-:Y:S01]  /*2d40*/  HFMA2 R2, -RZ, RZ, 0, 0 ;  /* 0x00000000ff027431 */ /* 0x001fe200000001ff */
[----:B-1----:R-:W-:-:S05]  /*2d50*/  IADD3 R5, PT, PT, RZ, -R3, RZ ;  /* 0x80000003ff057210 */ /* 0x002fca0007ffe0ff */
        /* <DEDUP_REMOVED lines=18> */
[----:B------:R-:W-:Y:S01]  /*2e80*/  @P1 IADD3 R2, PT, PT, R2, 0x1, RZ ;  /* 0x0000000102021810 */ /* 0x000fe20007ffe0ff */
[----:B------:R-:W0:Y:S05]  /*2e90*/  F2I.FTZ.U32.TRUNC.NTZ R3, R3 ;  /* 0x0000000300037305 */ /* 0x000e2a000021f000 */
[----:B------:R-:W-:Y:S01]  /*2ea0*/  @!P0 IMAD.MOV R2, RZ, RZ, -R2 ;  /* 0x000000ffff028224 */ /* 0x000fe200078e0a02 */
[----:B------:R-:W-:Y:S02]  /*2eb0*/  @!P2 LOP3.LUT R2, RZ, R19, RZ, 0x33, !PT ;  /* 0x00000013ff02a212 */ /* 0x000fe400078e33ff */
[----:B------:R-:W-:-:S03]  /*2ec0*/  ISETP.NE.AND P2, PT, R20, RZ, PT ;  /* 0x000000ff1400720c */ /* 0x000fc60003f45270 */
[----:B------:R-:W-:Y:S02]  /*2ed0*/  IMAD R0, R19, R2, RZ ;  /* 0x0000000213007224 */ /* 0x000fe400078e02ff */
[----:B------:R-:W-:Y:S01]  /*2ee0*/  IMAD.MOV.U32 R2, RZ, RZ, RZ ;  /* 0x000000ffff027224 */ /* 0x000fe200078e00ff */
[----:B0-----:R-:W-:Y:S02]  /*2ef0*/  IADD3 R7, PT, PT, RZ, -R3, RZ ;  /* 0x80000003ff077210 */ /* 0x001fe40007ffe0ff */
[----:B------:R-:W-:-:S03]  /*2f00*/  IADD3 R9, PT, PT, -R0, R11, RZ ;  /* 0x0000000b00097210 */ /* 0x000fc60007ffe1ff */
        /* <DEDUP_REMOVED lines=12> */
[----:B------:R-:W-:Y:S02]  /*2fd0*/  ISETP.GT.U32.AND P0, PT, R4, R8, PT ;  /* 0x000000080400720c */ /* 0x000fe40003f04070 */
[----:B0-----:R-:W-:-:S04]  /*2fe0*/  IADD3 R2, PT, PT, R7, 0xffffffe, RZ ;  /* 0x0ffffffe07027810 */ /* 0x001fc80007ffe0ff */
[----:B------:R0:W1:Y:S07]  /*2ff0*/  F2I.FTZ.U32.TRUNC.NTZ R3, R2 ;  /* 0x0000000200037305 */ /* 0x00006e000021f000 */
[----:B------:R-:W-:Y:S02]  /*3000*/  @!P0 IMAD.IADD R8, R8, 0x1, -R4 ;  /* 0x0000000108088824 */ /* 0x000fe400078e0a04 */
[----:B0-----:R-:W-:-:S03]  /*3010*/  IMAD.MOV.U32 R2, RZ, RZ, RZ ;  /* 0x000000ffff027224 */ /* 0x001fc600078e00ff */
[----:B------:R-:W-:Y:S02]  /*3020*/  @!P1 IADD3 R8, PT, PT, -R8, RZ, RZ ;  /* 0x000000ff08089210 */ /* 0x000fe40007ffe1ff */
[----:B------:R-:W-:Y:S02]  /*3030*/  @!P2 LOP3.LUT R8, RZ, R20, RZ, 0x33, !PT ;  /* 0x00000014ff08a212 */ /* 0x000fe400078e33ff */
[----:B-1----:R-:W-:Y:S02]  /*3040*/  IADD3 R7, PT, PT, RZ, -R3, RZ ;  /* 0x80000003ff077210 */ /* 0x002fe40007ffe0ff */
[----:B------:R-:W-:-:S03]  /*3050*/  IABS R4, R8 ;  /* 0x0000000800047213 */ /* 0x000fc60000000000 */
[----:B------:R-:W-:-:S04]  /*3060*/  IMAD R7, R7, R6, RZ ;  /* 0x0000000607077224 */ /* 0x000fc800078e02ff */
[----:B------:R-:W-:Y:S01]  /*3070*/  IMAD.HI.U32 R2, R3, R7, R2 ;  /* 0x0000000703027227 */ /* 0x000fe200078e0002 */
[----:B------:R-:W-:-:S03]  /*3080*/  MOV R3, R4 ;  /* 0x0000000400037202 */ /* 0x000fc60000000f00 */
[----:B------:R-:W-:Y:S02]  /*3090*/  IMAD.IADD R7, R9, 0x1, -R8 ;  /* 0x0000000109077824 */ /* 0x000fe400078e0a08 */
[----:B------:R-:W-:-:S05]  /*30a0*/  IMAD.HI.U32 R2, R2, R3, RZ ;  /* 0x0000000302027227 */ /* 0x000fca00078e00ff */
[----:B------:R-:W-:-:S05]  /*30b0*/  IADD3 R4, PT, PT, -R2, RZ, RZ ;  /* 0x000000ff02047210 */ /* 0x000fca0007ffe1ff */
[----:B------:R-:W-:-:S05]  /*30c0*/  IMAD R3, R6, R4, R3 ;  /* 0x0000000406037224 */ /* 0x000fca00078e0203 */
[----:B------:R-:W-:-:S13]  /*30d0*/  ISETP.GT.U32.AND P2, PT, R6, R3, PT ;  /* 0x000000030600720c */ /* 0x000fda0003f44070 */
[----:B------:R-:W-:Y:S01]  /*30e0*/  @!P2 IMAD.IADD R3, R3, 0x1, -R6 ;  /* 0x000000010303a824 */ /* 0x000fe200078e0a06 */
[----:B------:R-:W-:Y:S02]  /*30f0*/  @!P2 IADD3 R2, PT, PT, R2, 0x1, RZ ;  /* 0x000000010202a810 */ /* 0x000fe40007ffe0ff */
        /* <DEDUP_REMOVED lines=8> */
[----:B------:R-:W-:-:S04]  /*3180*/  @!P2 LOP3.LUT R21, RZ, R5, RZ, 0x33, !PT ;  /* 0x00000005ff15a212 */ /* 0x000fc800078e33ff */
[C---:B------:R-:W-:Y:S01]  /*3190*/  IADD3 R6, PT, PT, -R21.reuse, RZ, RZ ;  /* 0x000000ff15067210 */ /* 0x040fe20007ffe1ff */
[----:B------:R-:W-:-:S04]  /*31a0*/  IMAD R4, R21, R5, R0 ;  /* 0x0000000515047224 */ /* 0x000fc800078e0200 */
        /* <DEDUP_REMOVED lines=22> */
.L_x_51:
[----:B------:R-:W0:Y:S08]  /*3310*/  LDC R21, c[0x0][0x3e4] ;  /* 0x0000f900ff157b82 */ /* 0x000e300000000800 */
[----:B------:R-:W0:Y:S08]  /*3320*/  LDC.64 R2, c[0x0][0x3a8] ;  /* 0x0000ea00ff027b82 */ /* 0x000e300000000a00 */
[----:B------:R-:W1:Y:S01]  /*3330*/  LDC.64 R22, c[0x0][0x3a8] ;  /* 0x0000ea00ff167b82 */ /* 0x000e620000000a00 */
[----:B0-----:R-:W-:-:S05]  /*3340*/  IMAD.WIDE R2, R21, 0x4, R2 ;  /* 0x0000000415027825 */ /* 0x001fca00078e0202 */
[----:B------:R-:W2:Y:S04]  /*3350*/  LDG.E.CONSTANT R25, desc[UR6][R2.64+-0x4] ;  /* 0xfffffc0602197981 */ /* 0x000ea8000c1e9900 */
[----:B-1----:R0:W2:Y:S02]  /*3360*/  LDG.E.CONSTANT R26, desc[UR6][R22.64] ;  /* 0x00000006161a7981 */ /* 0x0020a4000c1e9900 */
[----:B0-----:R-:W0:Y:S08]  /*3370*/  LDC.64 R22, c[0x0][0x3a0] ;  /* 0x0000e800ff167b82 */ /* 0x001e300000000a00 */
[----:B------:R-:W1:Y:S01]  /*3380*/  LDC.64 R2, c[0x0][0x3a0] ;  /* 0x0000e800ff027b82 */ /* 0x000e620000000a00 */
[----:B0-----:R-:W-:-:S05]  /*3390*/  IMAD.WIDE R22, R21, 0x4, R22 ;  /* 0x0000000415167825 */ /* 0x001fca00078e0216 */
        /* <DEDUP_REMOVED lines=11> */
[----:B------:R-:W-:-:S04]  /*3450*/  FFMA R0, R21, -R25, R26 ;  /* 0x8000001915007223 */ /* 0x000fc8000000001a */
[----:B------:R-:W-:Y:S01]  /*3460*/  FFMA R0, R0, R27, R21 ;  /* 0x0000001b00007223 */ /* 0x000fe20000000015 */
[----:B0-2---:R-:W-:Y:S06]  /*3470*/  @!P0 BRA `(.L_x_53) ;  /* 0x00000000000c8947 */ /* 0x005fec0003800000 */
[----:B------:R-:W-:Y:S02]  /*3480*/  MOV R0, R25 ;  /* 0x0000001900007202 */ /* 0x000fe40000000f00 */
[----:B------:R-:W-:-:S07]  /*3490*/  MOV R21, 0x34b0 ;  /* 0x000034b000157802 */ /* 0x000fce0000000f00 */
[----:B-----5:R-:W-:Y:S05]  /*34a0*/  CALL.REL.NOINC `($__internal_0_$__cuda_sm3x_div_rn_noftz_f32_slowpath) ;  /* 0x0000000400bc7944 */ /* 0x020fea0003c00000 */
.L_x_53:
[----:B------:R-:W-:Y:S05]  /*34b0*/  BSYNC.RECONVERGENT B4 ;  /* 0x0000000000047941 */ /* 0x000fea0003800200 */
.L_x_52:
        /* <DEDUP_REMOVED lines=15> */
.L_x_54:
        /* <DEDUP_REMOVED lines=14> */
.L_x_59:
[----:B------:R-:W0:Y:S01]  /*3690*/  LDC.64 R22, c[0x0][0x3b0] ;  /* 0x0000ec00ff167b82 */ /* 0x000e220000000a00 */
[----:B------:R-:W-:-:S04]  /*36a0*/  IADD3 R0, PT, PT, R4, R5, RZ ;  /* 0x0000000504007210 */ /* 0x000fc80007ffe0ff */
[----:B------:R-:W-:-:S04]  /*36b0*/  LEA.HI R0, R0, R0, RZ, 0x1 ;  /* 0x0000000000007211 */ /* 0x000fc800078f08ff */
[----:B------:R-:W-:-:S05]  /*36c0*/  SHF.R.S32.HI R0, RZ, 0x1, R0 ;  /* 0x00000001ff007819 */ /* 0x000fca0000011400 */
[----:B0-----:R-:W-:-:S06]  /*36d0*/  IMAD.WIDE R24, R0, 0x4, R22 ;  /* 0x0000000400187825 */ /* 0x001fcc00078e0216 */
        /* <DEDUP_REMOVED lines=9> */
.L_x_58:
[----:B------:R-:W-:-:S13]  /*3770*/  ISETP.GE.AND P0, PT, R4, R16, PT ;  /* 0x000000100400720c */ /* 0x000fda0003f06270 */
[----:B------:R-:W-:Y:S05]  /*3780*/  @!P0 BREAK.RELIABLE B4 ;  /* 0x0000000000048942 */ /* 0x000fea0003800100 */
[----:B------:R-:W-:Y:S05]  /*3790*/  @!P0 BRA `(.L_x_60) ;  /* 0x0000000000288947 */ /* 0x000fea0003800000 */
.L_x_56:
[----:B------:R-:W-:Y:S05]  /*37a0*/  BSYNC.RELIABLE B4 ;  /* 0x0000000000047941 */ /* 0x000fea0003800100 */
.L_x_55:
        /* <DEDUP_REMOVED lines=9> */
.L_x_60:
        /* <DEDUP_REMOVED lines=18> */
.L_x_62:
[----:B------:R-:W-:Y:S05]  /*3960*/  BSYNC.RECONVERGENT B5 ;  /* 0x0000000000057941 */ /* 0x000fea0003800200 */
.L_x_61:
[----:B------:R-:W0:Y:S01]  /*3970*/  LDC.64 R24, c[0x0][0x388] ;  /* 0x0000e200ff187b82 */ /* 0x000e220000000a00 */
[----:B------:R-:W-:Y:S02]  /*3980*/  IMAD R9, R19, R4, R9 ;  /* 0x0000000413097224 */ /* 0x000fe400078e0209 */
[----:B------:R-:W-:Y:S01]  /*3990*/  FADD.SAT R5, RZ, R0 ;  /* 0x00000000ff057221 */ /* 0x000fe20000002000 */
[----:B------:R-:W-:-:S03]  /*39a0*/  FADD.SAT R7, -R0, 1 ;  /* 0x3f80000000077421 */ /* 0x000fc60000002100 */
[C---:B------:R-:W-:Y:S01]  /*39b0*/  FMUL R5, R6.reuse, R5 ;  /* 0x0000000506057220 */ /* 0x040fe20000400000 */
        /* <DEDUP_REMOVED lines=10> */
.L_x_57:
[----:B------:R-:W0:Y:S01]  /*3a60*/  LDC.64 R2, c[0x0][0x390] ;  /* 0x0000e400ff027b82 */ /* 0x000e220000000a00 */
[----:B------:R-:W-:Y:S01]  /*3a70*/  FMUL R21, R6, R21 ;  /* 0x0000001506157220 */ /* 0x000fe20000400000 */
[----:B0-----:R-:W-:-:S05]  /*3a80*/  IMAD.WIDE R2, R8, 0x4, R2 ;  /* 0x0000000408027825 */ /* 0x001fca00078e0202 */
[----:B------:R0:W-:Y:S01]  /*3a90*/  REDG.E.ADD.F32.FTZ.RN.STRONG.GPU desc[UR6][R2.64], R21 ;  /* 0x00000015020079a6 */ /* 0x0001e2000c12f306 */
[----:B------:R-:W1:Y:S02]  /*3aa0*/  F2F.F64.F32 R6, R6 ;  /* 0x0000000600067310 */ /* 0x000e640000201800 */
[----:B01----:R-:W-:-:S11]  /*3ab0*/  DADD R12, R12, R6 ;  /* 0x000000000c0c7229 */ /* 0x003fd60000000006 */
.L_x_50:
[----:B------:R-:W-:Y:S05]  /*3ac0*/  BSYNC.RECONVERGENT B3 ;  /* 0x0000000000037941 */ /* 0x000fea0003800200 */
.L_x_49:
[----:B------:R-:W-:-:S05]  /*3ad0*/  IMAD.IADD R11, R17, 0x1, R11 ;  /* 0x00000001110b7824 */ /* 0x000fca00078e020b */
[----:B------:R-:W-:-:S13]  /*3ae0*/  ISETP.GE.AND P0, PT, R11, R18, PT ;  /* 0x000000120b00720c */ /* 0x000fda0003f06270 */
[----:B------:R-:W-:Y:S05]  /*3af0*/  @!P0 BRA `(.L_x_35) ;  /* 0xfffffff000688947 */ /* 0x000fea000383ffff */
.L_x_1:
[----:B------:R-:W-:Y:S05]  /*3b00*/  BSYNC B0 ;  /* 0x0000000000007941 */ /* 0x000fea0003800000 */
.L_x_0:
[----:B------:R-:W-:-:S14]  /*3b10*/  DSETP.GT.AND P0, PT, R12, RZ, PT ;  /* 0x000000ff0c00722a */ /* 0x000fdc0003f04000 */
[----:B------:R-:W-:Y:S05]  /*3b20*/  @!P0 EXIT ;  /* 0x000000000000894d */ /* 0x000fea0003800000 */
[----:B------:R-:W3:Y:S02]  /*3b30*/  LDCU.64 UR4, c[0x0][0x398] ;  /* 0x00007300ff0477ac */ /* 0x000ee40008000a00 */
[----:B---3--:R-:W-:-:S04]  /*3b40*/  UIADD3 UR4, UP0, UPT, UR4, 0x10, URZ ;  /* 0x0000001004047890 */ /* 0x008fc8000ff1e0ff */
[----:B------:R-:W-:Y:S02]  /*3b50*/  UIADD3.X UR5, UPT, UPT, URZ, UR5, URZ, UP0, !UPT ;  /* 0x00000005ff057290 */ /* 0x000fe400087fe4ff */
[----:B012---:R-:W-:-:S04]  /*3b60*/  MOV R2, UR4 ;  /* 0x0000000400027c02 */ /* 0x007fc80008000f00 */
[----:B------:R-:W-:-:S05]  /*3b70*/  MOV R3, UR5 ;  /* 0x0000000500037c02 */ /* 0x000fca0008000f00 */
[----:B------:R-:W-:Y:S01]  /*3b80*/  REDG.E.ADD.F64.RN.STRONG.GPU desc[UR6][R2.64], R12 ;  /* 0x0000000c020079a6 */ /* 0x000fe2000c12ff06 */
[----:B------:R-:W-:Y:S05]  /*3b90*/  EXIT ;  /* 0x000000000000794d */ /* 0x000fea0003800000 */
        .weak           $__internal_0_$__cuda_sm3x_div_rn_noftz_f32_slowpath
        .type           $__internal_0_$__cuda_sm3x_div_rn_noftz_f32_slowpath,@function
        .size           $__internal_0_$__cuda_sm3x_div_rn_noftz_f32_slowpath,(.L_x_75 - $__internal_0_$__cuda_sm3x_div_rn_noftz_f32_slowpath)
$__internal_0_$__cuda_sm3x_div_rn_noftz_f32_slowpath:
[----:B------:R-:W-:Y:S01]  /*3ba0*/  SHF.R.U32.HI R2, RZ, 0x17, R0 ;  /* 0x00000017ff027819 */ /* 0x000fe20000011600 */
[----:B------:R-:W-:Y:S01]  /*3bb0*/  BSSY.RECONVERGENT B1, `(.L_x_63) ;  /* 0x0000063000017945 */ /* 0x000fe20003800200 */
[----:B------:R-:W-:Y:S02]  /*3bc0*/  SHF.R.U32.HI R25, RZ, 0x17, R26 ;  /* 0x00000017ff197819 */ /* 0x000fe4000001161a */
[----:B------:R-:W-:Y:S02]  /*3bd0*/  LOP3.LUT R2, R2, 0xff, RZ, 0xc0, !PT ;  /* 0x000000ff02027812 */ /* 0x000fe400078ec0ff */
[----:B------:R-:W-:-:S03]  /*3be0*/  LOP3.LUT R25, R25, 0xff, RZ, 0xc0, !PT ;  /* 0x000000ff19197812 */ /* 0x000fc600078ec0ff */
[----:B------:R-:W-:Y:S01]  /*3bf0*/  VIADD R23, R2, 0xffffffff ;  /* 0xffffffff02177836 */ /* 0x000fe20000000000 */
[----:B------:R-:W-:-:S04]  /*3c00*/  IADD3 R24, PT, PT, R25, -0x1, RZ ;  /* 0xffffffff19187810 */ /* 0x000fc80007ffe0ff */
[----:B------:R-:W-:-:S04]  /*3c10*/  ISETP.GT.U32.AND P0, PT, R23, 0xfd, PT ;  /* 0x000000fd1700780c */ /* 0x000fc80003f04070 */
[----:B------:R-:W-:-:S13]  /*3c20*/  ISETP.GT.U32.OR P0, PT, R24, 0xfd, P0 ;  /* 0x000000fd1800780c */ /* 0x000fda0000704470 */
[----:B------:R-:W-:Y:S01]  /*3c30*/  @!P0 MOV R22, RZ ;  /* 0x000000ff00168202 */ /* 0x000fe20000000f00 */
[----:B------:R-:W-:Y:S06]  /*3c40*/  @!P0 BRA `(.L_x_64) ;  /* 0x00000000005c8947 */ /* 0x000fec0003800000 */
[----:B------:R-:W-:Y:S02]  /*3c50*/  FSETP.GTU.FTZ.AND P0, PT, |R26|, +INF , PT ;  /* 0x7f8000001a00780b */ /* 0x000fe40003f1c200 */
[----:B------:R-:W-:-:S04]  /*3c60*/  FSETP.GTU.FTZ.AND P1, PT, |R0|, +INF , PT ;  /* 0x7f8000000000780b */ /* 0x000fc80003f3c200 */
[----:B------:R-:W-:-:S13]  /*3c70*/  PLOP3.LUT P0, PT, P0, P1, PT, 0xf8, 0x8f ;  /* 0x00000000008f781c */ /* 0x000fda0000703f70 */
[----:B------:R-:W-:Y:S05]  /*3c80*/  @P0 BRA `(.L_x_65) ;  /* 0x0000000400500947 */ /* 0x000fea0003800000 */
[----:B------:R-:W-:-:S13]  /*3c90*/  LOP3.LUT P0, RZ, R0, 0x7fffffff, R26, 0xc8, !PT ;  /* 0x7fffffff00ff7812 */ /* 0x000fda000780c81a */
[----:B------:R-:W-:Y:S05]  /*3ca0*/  @!P0 BRA `(.L_x_66) ;  /* 0x0000000400408947 */ /* 0x000fea0003800000 */
[----:B------:R-:W-:Y:S02]  /*3cb0*/  FSETP.NEU.FTZ.AND P2, PT, |R26|, +INF , PT ;  /* 0x7f8000001a00780b */ /* 0x000fe40003f5d200 */
[----:B------:R-:W-:Y:S02]  /*3cc0*/  FSETP.NEU.FTZ.AND P1, PT, |R0|, +INF , PT ;  /* 0x7f8000000000780b */ /* 0x000fe40003f3d200 */
[----:B------:R-:W-:-:S11]  /*3cd0*/  FSETP.NEU.FTZ.AND P0, PT, |R26|, +INF , PT ;  /* 0x7f8000001a00780b */ /* 0x000fd60003f1d200 */
[----:B------:R-:W-:Y:S05]  /*3ce0*/  @!P1 BRA !P2, `(.L_x_66) ;  /* 0x0000000400309947 */ /* 0x000fea0005000000 */
[----:B------:R-:W-:-:S04]  /*3cf0*/  LOP3.LUT P2, RZ, R26, 0x7fffffff, RZ, 0xc0, !PT ;  /* 0x7fffffff1aff7812 */ /* 0x000fc8000784c0ff */
[----:B------:R-:W-:-:S13]  /*3d00*/  PLOP3.LUT P1, PT, P1, P2, PT, 0x2f, 0xf2 ;  /* 0x0000000000f2781c */ /* 0x000fda0000f24577 */
[----:B------:R-:W-:Y:S05]  /*3d10*/  @P1 BRA `(.L_x_67) ;  /* 0x00000004001c1947 */ /* 0x000fea0003800000 */
[----:B------:R-:W-:-:S04]  /*3d20*/  LOP3.LUT P1, RZ, R0, 0x7fffffff, RZ, 0xc0, !PT ;  /* 0x7fffffff00ff7812 */ /* 0x000fc8000782c0ff */
[----:B------:R-:W-:-:S13]  /*3d30*/  PLOP3.LUT P0, PT, P0, P1, PT, 0x2f, 0xf2 ;  /* 0x0000000000f2781c */ /* 0x000fda0000702577 */
[----:B------:R-:W-:Y:S05]  /*3d40*/  @P0 BRA `(.L_x_68) ;  /* 0x0000000400040947 */ /* 0x000fea0003800000 */
[----:B------:R-:W-:Y:S02]  /*3d50*/  ISETP.GE.AND P0, PT, R24, RZ, PT ;  /* 0x000000ff1800720c */ /* 0x000fe40003f06270 */
[----:B------:R-:W-:-:S11]  /*3d60*/  ISETP.GE.AND P1, PT, R23, RZ, PT ;  /* 0x000000ff1700720c */ /* 0x000fd60003f26270 */
[----:B------:R-:W-:Y:S01]  /*3d70*/  @P0 IMAD.MOV.U32 R22, RZ, RZ, RZ ;  /* 0x000000ffff160224 */ /* 0x000fe200078e00ff */
[----:B------:R-:W-:Y:S01]  /*3d80*/  @!P0 MOV R22, 0xffffffc0 ;  /* 0xffffffc000168802 */ /* 0x000fe20000000f00 */
[----:B------:R-:W-:Y:S01]  /*3d90*/  @!P0 FFMA R26, R26, 1.84467440737095516160e+19, RZ ;  /* 0x5f8000001a1a8823 */ /* 0x000fe200000000ff */
[----:B------:R-:W-:Y:S02]  /*3da0*/  @!P1 FFMA R0, R0, 1.84467440737095516160e+19, RZ ;  /* 0x5f80000000009823 */ /* 0x000fe400000000ff */
[----:B------:R-:W-:-:S07]  /*3db0*/  @!P1 IADD3 R22, PT, PT, R22, 0x40, RZ ;  /* 0x0000004016169810 */ /* 0x000fce0007ffe0ff */
.L_x_64:
[----:B------:R-:W-:Y:S01]  /*3dc0*/  LEA R23, R2, 0xc0800000, 0x17 ;  /* 0xc080000002177811 */ /* 0x000fe200078eb8ff */
[----:B------:R-:W-:Y:S01]  /*3dd0*/  BSSY.RECONVERGENT B2, `(.L_x_69) ;  /* 0x0000036000027945 */ /* 0x000fe20003800200 */
[----:B------:R-:W-:-:S03]  /*3de0*/  IADD3 R25, PT, PT, R25, -0x7f, RZ ;  /* 0xffffff8119197810 */ /* 0x000fc60007ffe0ff */
[----:B------:R-:W-:-:S04]  /*3df0*/  IMAD.IADD R0, R0, 0x1, -R23 ;  /* 0x0000000100007824 */ /* 0x000fc800078e0a17 */
[----:B------:R-:W0:Y:S01]  /*3e00*/  MUFU.RCP R24, R0 ;  /* 0x0000000000187308 */ /* 0x000e220000001000 */
[----:B------:R-:W-:-:S04]  /*3e10*/  FADD.FTZ R23, -R0, -RZ ;  /* 0x800000ff00177221 */ /* 0x000fc80000010100 */
[----:B0-----:R-:W-:-:S04]  /*3e20*/  FFMA R0, R24, R23, 1 ;  /* 0x3f80000018007423 */ /* 0x001fc80000000017 */
[----:B------:R-:W-:Y:S01]  /*3e30*/  FFMA R24, R24, R0, R24 ;  /* 0x0000000018187223 */ /* 0x000fe20000000018 */
[C---:B------:R-:W-:Y:S01]  /*3e40*/  IMAD R0, R25.reuse, -0x800000, R26 ;  /* 0xff80000019007824 */ /* 0x040fe200078e021a */
[----:B------:R-:W-:-:S03]  /*3e50*/  IADD3 R25, PT, PT, R25, 0x7f, -R2 ;  /* 0x0000007f19197810 */ /* 0x000fc60007ffe802 */
[----:B------:R-:W-:Y:S01]  /*3e60*/  FFMA R26, R0, R24, RZ ;  /* 0x00000018001a7223 */ /* 0x000fe200000000ff */
[----:B------:R-:W-:-:S03]  /*3e70*/  IADD3 R22, PT, PT, R25, R22, RZ ;  /* 0x0000001619167210 */ /* 0x000fc60007ffe0ff */
[----:B------:R-:W-:-:S04]  /*3e80*/  FFMA R27, R23, R26, R0 ;  /* 0x0000001a171b7223 */ /* 0x000fc80000000000 */
[----:B------:R-:W-:-:S04]  /*3e90*/  FFMA R27, R24, R27, R26 ;  /* 0x0000001b181b7223 */ /* 0x000fc8000000001a */
[----:B------:R-:W-:-:S04]  /*3ea0*/  FFMA R0, R23, R27, R0 ;  /* 0x0000001b17007223 */ /* 0x000fc80000000000 */
[----:B------:R-:W-:-:S05]  /*3eb0*/  FFMA R23, R24, R0, R27 ;  /* 0x0000000018177223 */ /* 0x000fca000000001b */
[----:B------:R-:W-:-:S04]  /*3ec0*/  SHF.R.U32.HI R2, RZ, 0x17, R23 ;  /* 0x00000017ff027819 */ /* 0x000fc80000011617 */
[----:B------:R-:W-:-:S05]  /*3ed0*/  LOP3.LUT R2, R2, 0xff, RZ, 0xc0, !PT ;  /* 0x000000ff02027812 */ /* 0x000fca00078ec0ff */
[----:B------:R-:W-:-:S05]  /*3ee0*/  IMAD.IADD R2, R2, 0x1, R22 ;  /* 0x0000000102027824 */ /* 0x000fca00078e0216 */
[----:B------:R-:W-:-:S04]  /*3ef0*/  IADD3 R25, PT, PT, R2, -0x1, RZ ;  /* 0xffffffff02197810 */ /* 0x000fc80007ffe0ff */
[----:B------:R-:W-:-:S13]  /*3f00*/  ISETP.GE.U32.AND P0, PT, R25, 0xfe, PT ;  /* 0x000000fe1900780c */ /* 0x000fda0003f06070 */
[----:B------:R-:W-:Y:S05]  /*3f10*/  @!P0 BRA `(.L_x_70) ;  /* 0x0000000000808947 */ /* 0x000fea0003800000 */
[----:B------:R-:W-:-:S13]  /*3f20*/  ISETP.GT.AND P0, PT, R2, 0xfe, PT ;  /* 0x000000fe0200780c */ /* 0x000fda0003f04270 */
[----:B------:R-:W-:Y:S05]  /*3f30*/  @P0 BRA `(.L_x_71) ;  /* 0x00000000006c0947 */ /* 0x000fea0003800000 */
[----:B------:R-:W-:-:S13]  /*3f40*/  ISETP.GE.AND P0, PT, R2, 0x1, PT ;  /* 0x000000010200780c */ /* 0x000fda0003f06270 */
[----:B------:R-:W-:Y:S05]  /*3f50*/  @P0 BRA `(.L_x_72) ;  /* 0x0000000000740947 */ /* 0x000fea0003800000 */
[----:B------:R-:W-:Y:S02]  /*3f60*/  ISETP.GE.AND P0, PT, R2, -0x18, PT ;  /* 0xffffffe80200780c */ /* 0x000fe40003f06270 */
[----:B------:R-:W-:-:S11]  /*3f70*/  LOP3.LUT R23, R23, 0x80000000, RZ, 0xc0, !PT ;  /* 0x8000000017177812 */ /* 0x000fd600078ec0ff */
[----:B------:R-:W-:Y:S05]  /*3f80*/  @!P0 BRA `(.L_x_72) ;  /* 0x0000000000688947 */ /* 0x000fea0003800000 */
[CCC-:B------:R-:W-:Y:S01]  /*3f90*/  FFMA.RZ R22, R24.reuse, R0.reuse, R27.reuse ;  /* 0x0000000018167223 */ /* 0x1c0fe2000000c01b */
[CCC-:B------:R-:W-:Y:S01]  /*3fa0*/  FFMA.RP R25, R24.reuse, R0.reuse, R27.reuse ;  /* 0x0000000018197223 */ /* 0x1c0fe2000000801b */
[----:B------:R-:W-:Y:S01]  /*3fb0*/  FFMA.RM R24, R24, R0, R27 ;  /* 0x0000000018187223 */ /* 0x000fe2000000401b */
[----:B------:R-:W-:Y:S02]  /*3fc0*/  IADD3 R0, PT, PT, R2, 0x20, RZ ;  /* 0x0000002002007810 */ /* 0x000fe40007ffe0ff */
[----:B------:R-:W-:Y:S02]  /*3fd0*/  LOP3.LUT R22, R22, 0x7fffff, RZ, 0xc0, !PT ;  /* 0x007fffff16167812 */ /* 0x000fe400078ec0ff */
[----:B------:R-:W-:Y:S02]  /*3fe0*/  ISETP.NE.AND P2, PT, R2, RZ, PT ;  /* 0x000000ff0200720c */ /* 0x000fe40003f45270 */
[----:B------:R-:W-:Y:S02]  /*3ff0*/  LOP3.LUT R22, R22, 0x800000, RZ, 0xfc, !PT ;  /* 0x0080000016167812 */ /* 0x000fe400078efcff */
[----:B------:R-:W-:Y:S01]  /*4000*/  ISETP.NE.AND P1, PT, R2, RZ, PT ;  /* 0x000000ff0200720c */ /* 0x000fe20003f25270 */
[----:B------:R-:W-:Y:S01]  /*4010*/  IMAD.MOV R2, RZ, RZ, -R2 ;  /* 0x000000ffff027224 */ /* 0x000fe200078e0a02 */
[----:B------:R-:W-:-:S02]  /*4020*/  SHF.L.U32 R0, R22, R0, RZ ;  /* 0x0000000016007219 */ /* 0x000fc400000006ff */
[----:B------:R-:W-:Y:S02]  /*4030*/  FSETP.NEU.FTZ.AND P0, PT, R25, R24, PT ;  /* 0x000000181900720b */ /* 0x000fe40003f1d000 */
[----:B------:R-:W-:Y:S02]  /*4040*/  SEL R2, R2, RZ, P2 ;  /* 0x000000ff02027207 */ /* 0x000fe40001000000 */
[----:B------:R-:W-:Y:S02]  /*4050*/  ISETP.NE.AND P1, PT, R0, RZ, P1 ;  /* 0x000000ff0000720c */ /* 0x000fe40000f25270 */
[----:B------:R-:W-:Y:S02]  /*4060*/  SHF.R.U32.HI R22, RZ, R2, R22 ;  /* 0x00000002ff167219 */ /* 0x000fe40000011616 */
[----:B------:R-:W-:Y:S02]  /*4070*/  PLOP3.LUT P0, PT, P0, P1, PT, 0xf8, 0x8f ;  /* 0x00000000008f781c */ /* 0x000fe40000703f70 */
[----:B------:R-:W-:-:S02]  /*4080*/  SHF.R.U32.HI R2, RZ, 0x1, R22 ;  /* 0x00000001ff027819 */ /* 0x000fc40000011616 */
[----:B------:R-:W-:-:S04]  /*4090*/  SEL R0, RZ, 0x1, !P0 ;  /* 0x00000001ff007807 */ /* 0x000fc80004000000 */
[----:B------:R-:W-:-:S04]  /*40a0*/  LOP3.LUT R0, R0, 0x1, R2, 0xf8, !PT ;  /* 0x0000000100007812 */ /* 0x000fc800078ef802 */
[----:B------:R-:W-:-:S04]  /*40b0*/  LOP3.LUT R0, R0, R22, RZ, 0xc0, !PT ;  /* 0x0000001600007212 */ /* 0x000fc800078ec0ff */
[----:B------:R-:W-:-:S04]  /*40c0*/  IADD3 R0, PT, PT, R2, R0, RZ ;  /* 0x0000000002007210 */ /* 0x000fc80007ffe0ff */
[----:B------:R-:W-:Y:S01]  /*40d0*/  LOP3.LUT R23, R0, R23, RZ, 0xfc, !PT ;  /* 0x0000001700177212 */ /* 0x000fe200078efcff */
[----:B------:R-:W-:Y:S06]  /*40e0*/  BRA `(.L_x_72) ;  /* 0x0000000000107947 */ /* 0x000fec0003800000 */
.L_x_71:
[----:B------:R-:W-:-:S04]  /*40f0*/  LOP3.LUT R23, R23, 0x80000000, RZ, 0xc0, !PT ;  /* 0x8000000017177812 */ /* 0x000fc800078ec0ff */
[----:B------:R-:W-:Y:S01]  /*4100*/  LOP3.LUT R23, R23, 0x7f800000, RZ, 0xfc, !PT ;  /* 0x7f80000017177812 */ /* 0x000fe200078efcff */
[----:B------:R-:W-:Y:S06]  /*4110*/  BRA `(.L_x_72) ;  /* 0x0000000000047947 */ /* 0x000fec0003800000 */
.L_x_70:
[----:B------:R-:W-:-:S07]  /*4120*/  LEA R23, R22, R23, 0x17 ;  /* 0x0000001716177211 */ /* 0x000fce00078eb8ff */
.L_x_72:
[----:B------:R-:W-:Y:S05]  /*4130*/  BSYNC.RECONVERGENT B2 ;  /* 0x0000000000027941 */ /* 0x000fea0003800200 */
.L_x_69:
[----:B------:R-:W-:Y:S01]  /*4140*/  IMAD.MOV.U32 R0, RZ, RZ, R23 ;  /* 0x000000ffff007224 */ /* 0x000fe200078e0017 */
[----:B------:R-:W-:Y:S06]  /*4150*/  BRA `(.L_x_73) ;  /* 0x0000000000207947 */ /* 0x000fec0003800000 */
.L_x_68:
[----:B------:R-:W-:-:S04]  /*4160*/  LOP3.LUT R0, R0, 0x80000000, R26, 0x48, !PT ;  /* 0x8000000000007812 */ /* 0x000fc800078e481a */
[----:B------:R-:W-:Y:S01]  /*4170*/  LOP3.LUT R0, R0, 0x7f800000, RZ, 0xfc, !PT ;  /* 0x7f80000000007812 */ /* 0x000fe200078efcff */
[----:B------:R-:W-:Y:S06]  /*4180*/  BRA `(.L_x_73) ;  /* 0x0000000000147947 */ /* 0x000fec0003800000 */
.L_x_67:
[----:B------:R-:W-:Y:S01]  /*4190*/  LOP3.LUT R0, R0, 0x80000000, R26, 0x48, !PT ;  /* 0x8000000000007812 */ /* 0x000fe200078e481a */
[----:B------:R-:W-:Y:S06]  /*41a0*/  BRA `(.L_x_73) ;  /* 0x00000000000c7947 */ /* 0x000fec0003800000 */
.L_x_66:
[----:B------:R-:W0:Y:S01]  /*41b0*/  MUFU.RSQ R0, -QNAN ;  /* 0xffc0000000007908 */ /* 0x000e220000001400 */
[----:B------:R-:W-:Y:S05]  /*41c0*/  BRA `(.L_x_73) ;  /* 0x0000000000047947 */ /* 0x000fea0003800000 */
.L_x_65:
[----:B------:R-:W-:-:S07]  /*41d0*/  FADD.FTZ R0, R26, R0 ;  /* 0x000000001a007221 */ /* 0x000fce0000010000 */
.L_x_73:
[----:B------:R-:W-:Y:S05]  /*41e0*/  BSYNC.RECONVERGENT B1 ;  /* 0x0000000000017941 */ /* 0x000fea0003800200 */
.L_x_63:
[----:B------:R-:W-:Y:S01]  /*41f0*/  HFMA2 R23, -RZ, RZ, 0, 0 ;  /* 0x00000000ff177431 */ /* 0x000fe200000001ff */
[----:B------:R-:W-:-:S04]  /*4200*/  MOV R22, R21 ;  /* 0x0000001500167202 */ /* 0x000fc80000000f00 */
[----:B0-----:R-:W-:Y:S05]  /*4210*/  RET.REL.NODEC R22 `(energy_loss_kernel_with_path_tracking) ;  /* 0xffffffbc16787950 */ /* 0x001fea0003c3ffff */
.L_x_74:
[----:B------:R-:W-:-:S00]  /*4220*/  BRA `(.L_x_74) ;  /* 0xfffffffc00fc7947 */ /* 0x000fc0000383ffff */
[----:B------:R-:W-:-:S00]  /*4230*/  NOP ;  /* 0x0000000000007918 */ /* 0x000fc00000000000 */
        /* <DEDUP_REMOVED lines=12> */
.L_x_75:


//--------------------- .nv.shared.reserved.0     --------------------------
	.section	.nv.shared.reserved.0,"aw",@nobits
	.weak		__nv_reservedSMEM_offset_0_alias
	.size		__nv_reservedSMEM_offset_0_alias, 0, 64
	.other		__nv_reservedSMEM_offset_0_alias,@"STO_CUDA_RESERVED_SHARED STV_DEFAULT"
__nv_reservedSMEM_offset_0_alias:
	.zero		0
	.zero		64


//--------------------- .nv.constant0.energy_loss_kernel_with_path_tracking --------------------------
	.section	.nv.constant0.energy_loss_kernel_with_path_tracking,"a",@progbits
	.sectionflags	@""
	.align	4
.nv.constant0.energy_loss_kernel_with_path_tracking:
	.zero		1000


//--------------------- SYMBOLS --------------------------

	.type		.nv.reservedSmem.offset0,@object
	.size		.nv.reservedSmem.offset0,0x4
